//
// Generated by NVIDIA NVVM Compiler
//
// Compiler Build ID: CL-36424714
// Cuda compilation tools, release 13.0, V13.0.88
// Based on NVVM 20.0.0
//

.version 9.0
.target sm_100
.address_size 64

	// .globl	default_function_kernel0
// _ZZ24default_function_kernel0E15pad_temp_shared has been demoted
// _ZZ24default_function_kernel0E13kernel_shared has been demoted

.visible .entry default_function_kernel0(
	.param .u64 .ptr .align 1 default_function_kernel0_param_0,
	.param .u64 .ptr .align 1 default_function_kernel0_param_1,
	.param .u64 .ptr .align 1 default_function_kernel0_param_2
)
{
	.reg .pred 	%p<150>;
	.reg .b16 	%rs<292>;
	.reg .b32 	%r<345>;
	.reg .b32 	%f<652>;
	.reg .b64 	%rd<56>;
	// demoted variable
	.shared .align 4 .b8 _ZZ24default_function_kernel0E15pad_temp_shared[8064];
	// demoted variable
	.shared .align 4 .b8 _ZZ24default_function_kernel0E13kernel_shared[4608];
	mov.u32 	%r70, %ctaid.y;
	shl.b32 	%r71, %r70, 2;
	mov.u32 	%r72, %tid.x;
	cvt.u16.u32 	%rs5, %r72;
	mul.lo.s16 	%rs6, %rs5, 18;
	mul.hi.u16 	%rs7, %rs6, -15603;
	shr.u16 	%rs8, %rs7, 7;
	mul.lo.s16 	%rs9, %rs8, 168;
	sub.s16 	%rs10, %rs6, %rs9;
	cvt.u32.u16 	%r73, %rs10;
	and.b16  	%rs11, %rs10, 252;
	shr.u16 	%rs12, %rs11, 2;
	mul.lo.s16 	%rs13, %rs12, 37;
	shr.u16 	%rs14, %rs13, 8;
	cvt.u32.u16 	%r74, %rs14;
	or.b32  	%r75, %r71, %r74;
	setp.ne.s32 	%p20, %r75, 0;
	add.s32 	%r76, %r71, %r74;
	setp.lt.u32 	%p21, %r76, 29;
	and.pred  	%p1, %p20, %p21;
	mul.hi.u16 	%rs15, %rs6, 18725;
	shr.u16 	%rs16, %rs15, 3;
	mul.lo.s16 	%rs17, %rs16, 28;
	sub.s16 	%rs18, %rs6, %rs17;
	cvt.u32.u16 	%r1, %rs18;
	mul.wide.u16 	%r78, %rs8, 784;
	add.s32 	%r2, %r78, %r73;
	or.b16  	%rs19, %rs6, 1;
	mul.hi.u16 	%rs20, %rs19, -15603;
	shr.u16 	%rs21, %rs20, 7;
	mul.lo.s16 	%rs22, %rs21, 168;
	sub.s16 	%rs23, %rs19, %rs22;
	cvt.u32.u16 	%r79, %rs23;
	and.b16  	%rs24, %rs23, 252;
	shr.u16 	%rs25, %rs24, 2;
	mul.lo.s16 	%rs26, %rs25, 37;
	shr.u16 	%rs27, %rs26, 8;
	cvt.u32.u16 	%r80, %rs27;
	or.b32  	%r81, %r71, %r80;
	setp.ne.s32 	%p22, %r81, 0;
	add.s32 	%r82, %r71, %r80;
	setp.lt.u32 	%p23, %r82, 29;
	and.pred  	%p2, %p22, %p23;
	mul.hi.u16 	%rs28, %rs19, 18725;
	shr.u16 	%rs29, %rs28, 3;
	mul.lo.s16 	%rs30, %rs29, 28;
	sub.s16 	%rs31, %rs19, %rs30;
	cvt.u32.u16 	%r3, %rs31;
	mul.wide.u16 	%r84, %rs21, 784;
	add.s32 	%r4, %r84, %r79;
	add.s16 	%rs32, %rs6, 2;
	shr.u16 	%rs33, %rs32, 3;
	mul.hi.u16 	%rs34, %rs33, 3121;
	mul.lo.s16 	%rs35, %rs34, 168;
	sub.s16 	%rs36, %rs32, %rs35;
	cvt.u32.u16 	%r85, %rs36;
	and.b16  	%rs37, %rs36, 252;
	shr.u16 	%rs38, %rs37, 2;
	mul.lo.s16 	%rs39, %rs38, 37;
	shr.u16 	%rs40, %rs39, 8;
	cvt.u32.u16 	%r86, %rs40;
	or.b32  	%r87, %r71, %r86;
	setp.ne.s32 	%p24, %r87, 0;
	add.s32 	%r88, %r71, %r86;
	setp.lt.u32 	%p25, %r88, 29;
	and.pred  	%p3, %p24, %p25;
	shr.u16 	%rs41, %rs32, 2;
	mul.hi.u16 	%rs42, %rs41, 18725;
	shr.u16 	%rs43, %rs42, 1;
	mul.lo.s16 	%rs44, %rs43, 28;
	sub.s16 	%rs45, %rs32, %rs44;
	cvt.u32.u16 	%r5, %rs45;
	mul.wide.u16 	%r90, %rs34, 784;
	add.s32 	%r6, %r90, %r85;
	add.s16 	%rs46, %rs6, 3;
	shr.u16 	%rs47, %rs46, 3;
	mul.hi.u16 	%rs48, %rs47, 3121;
	mul.lo.s16 	%rs49, %rs48, 168;
	sub.s16 	%rs50, %rs46, %rs49;
	cvt.u32.u16 	%r91, %rs50;
	and.b16  	%rs51, %rs50, 252;
	shr.u16 	%rs52, %rs51, 2;
	mul.lo.s16 	%rs53, %rs52, 37;
	shr.u16 	%rs54, %rs53, 8;
	cvt.u32.u16 	%r92, %rs54;
	or.b32  	%r93, %r71, %r92;
	setp.ne.s32 	%p26, %r93, 0;
	add.s32 	%r94, %r71, %r92;
	setp.lt.u32 	%p27, %r94, 29;
	and.pred  	%p4, %p26, %p27;
	shr.u16 	%rs55, %rs46, 2;
	mul.hi.u16 	%rs56, %rs55, 18725;
	shr.u16 	%rs57, %rs56, 1;
	mul.lo.s16 	%rs58, %rs57, 28;
	sub.s16 	%rs59, %rs46, %rs58;
	cvt.u32.u16 	%r7, %rs59;
	mul.wide.u16 	%r96, %rs48, 784;
	add.s32 	%r8, %r96, %r91;
	add.s16 	%rs60, %rs6, 4;
	shr.u16 	%rs61, %rs60, 3;
	mul.hi.u16 	%rs62, %rs61, 3121;
	mul.lo.s16 	%rs63, %rs62, 168;
	sub.s16 	%rs64, %rs60, %rs63;
	cvt.u32.u16 	%r97, %rs64;
	and.b16  	%rs65, %rs64, 252;
	shr.u16 	%rs66, %rs65, 2;
	mul.lo.s16 	%rs67, %rs66, 37;
	shr.u16 	%rs68, %rs67, 8;
	cvt.u32.u16 	%r98, %rs68;
	or.b32  	%r99, %r71, %r98;
	setp.ne.s32 	%p28, %r99, 0;
	add.s32 	%r100, %r71, %r98;
	setp.lt.u32 	%p29, %r100, 29;
	and.pred  	%p5, %p28, %p29;
	shr.u16 	%rs69, %rs60, 2;
	mul.hi.u16 	%rs70, %rs69, 18725;
	shr.u16 	%rs71, %rs70, 1;
	mul.lo.s16 	%rs72, %rs71, 28;
	sub.s16 	%rs73, %rs60, %rs72;
	cvt.u32.u16 	%r9, %rs73;
	mul.wide.u16 	%r102, %rs62, 784;
	add.s32 	%r10, %r102, %r97;
	add.s16 	%rs74, %rs6, 5;
	shr.u16 	%rs75, %rs74, 3;
	mul.hi.u16 	%rs76, %rs75, 3121;
	mul.lo.s16 	%rs77, %rs76, 168;
	sub.s16 	%rs78, %rs74, %rs77;
	cvt.u32.u16 	%r103, %rs78;
	and.b16  	%rs79, %rs78, 252;
	shr.u16 	%rs80, %rs79, 2;
	mul.lo.s16 	%rs81, %rs80, 37;
	shr.u16 	%rs82, %rs81, 8;
	cvt.u32.u16 	%r104, %rs82;
	or.b32  	%r105, %r71, %r104;
	setp.ne.s32 	%p30, %r105, 0;
	add.s32 	%r106, %r71, %r104;
	setp.lt.u32 	%p31, %r106, 29;
	and.pred  	%p6, %p30, %p31;
	shr.u16 	%rs83, %rs74, 2;
	mul.hi.u16 	%rs84, %rs83, 18725;
	shr.u16 	%rs85, %rs84, 1;
	mul.lo.s16 	%rs86, %rs85, 28;
	sub.s16 	%rs87, %rs74, %rs86;
	cvt.u32.u16 	%r11, %rs87;
	mul.wide.u16 	%r108, %rs76, 784;
	add.s32 	%r12, %r108, %r103;
	add.s16 	%rs88, %rs6, 6;
	shr.u16 	%rs89, %rs88, 3;
	mul.hi.u16 	%rs90, %rs89, 3121;
	mul.lo.s16 	%rs91, %rs90, 168;
	sub.s16 	%rs92, %rs88, %rs91;
	cvt.u32.u16 	%r109, %rs92;
	and.b16  	%rs93, %rs92, 252;
	shr.u16 	%rs94, %rs93, 2;
	mul.lo.s16 	%rs95, %rs94, 37;
	shr.u16 	%rs96, %rs95, 8;
	cvt.u32.u16 	%r110, %rs96;
	or.b32  	%r111, %r71, %r110;
	setp.ne.s32 	%p32, %r111, 0;
	add.s32 	%r112, %r71, %r110;
	setp.lt.u32 	%p33, %r112, 29;
	and.pred  	%p7, %p32, %p33;
	shr.u16 	%rs97, %rs88, 2;
	mul.hi.u16 	%rs98, %rs97, 18725;
	shr.u16 	%rs99, %rs98, 1;
	mul.lo.s16 	%rs100, %rs99, 28;
	sub.s16 	%rs101, %rs88, %rs100;
	cvt.u32.u16 	%r13, %rs101;
	mul.wide.u16 	%r114, %rs90, 784;
	add.s32 	%r14, %r114, %r109;
	add.s16 	%rs102, %rs6, 7;
	shr.u16 	%rs103, %rs102, 3;
	mul.hi.u16 	%rs104, %rs103, 3121;
	mul.lo.s16 	%rs105, %rs104, 168;
	sub.s16 	%rs106, %rs102, %rs105;
	cvt.u32.u16 	%r115, %rs106;
	and.b16  	%rs107, %rs106, 252;
	shr.u16 	%rs108, %rs107, 2;
	mul.lo.s16 	%rs109, %rs108, 37;
	shr.u16 	%rs110, %rs109, 8;
	cvt.u32.u16 	%r116, %rs110;
	or.b32  	%r117, %r71, %r116;
	setp.ne.s32 	%p34, %r117, 0;
	add.s32 	%r118, %r71, %r116;
	setp.lt.u32 	%p35, %r118, 29;
	and.pred  	%p8, %p34, %p35;
	shr.u16 	%rs111, %rs102, 2;
	mul.hi.u16 	%rs112, %rs111, 18725;
	shr.u16 	%rs113, %rs112, 1;
	mul.lo.s16 	%rs114, %rs113, 28;
	sub.s16 	%rs115, %rs102, %rs114;
	cvt.u32.u16 	%r15, %rs115;
	mul.wide.u16 	%r120, %rs104, 784;
	add.s32 	%r16, %r120, %r115;
	add.s16 	%rs116, %rs6, 8;
	shr.u16 	%rs117, %rs116, 3;
	mul.hi.u16 	%rs118, %rs117, 3121;
	mul.lo.s16 	%rs119, %rs118, 168;
	sub.s16 	%rs120, %rs116, %rs119;
	cvt.u32.u16 	%r121, %rs120;
	and.b16  	%rs121, %rs120, 252;
	shr.u16 	%rs122, %rs121, 2;
	mul.lo.s16 	%rs123, %rs122, 37;
	shr.u16 	%rs124, %rs123, 8;
	cvt.u32.u16 	%r122, %rs124;
	or.b32  	%r123, %r71, %r122;
	setp.ne.s32 	%p36, %r123, 0;
	add.s32 	%r124, %r71, %r122;
	setp.lt.u32 	%p37, %r124, 29;
	and.pred  	%p9, %p36, %p37;
	shr.u16 	%rs125, %rs116, 2;
	mul.hi.u16 	%rs126, %rs125, 18725;
	shr.u16 	%rs127, %rs126, 1;
	mul.lo.s16 	%rs128, %rs127, 28;
	sub.s16 	%rs129, %rs116, %rs128;
	cvt.u32.u16 	%r17, %rs129;
	mul.wide.u16 	%r126, %rs118, 784;
	add.s32 	%r18, %r126, %r121;
	add.s16 	%rs130, %rs6, 9;
	shr.u16 	%rs131, %rs130, 3;
	mul.hi.u16 	%rs132, %rs131, 3121;
	mul.lo.s16 	%rs133, %rs132, 168;
	sub.s16 	%rs134, %rs130, %rs133;
	cvt.u32.u16 	%r127, %rs134;
	and.b16  	%rs135, %rs134, 252;
	shr.u16 	%rs136, %rs135, 2;
	mul.lo.s16 	%rs137, %rs136, 37;
	shr.u16 	%rs138, %rs137, 8;
	cvt.u32.u16 	%r128, %rs138;
	or.b32  	%r129, %r71, %r128;
	setp.ne.s32 	%p38, %r129, 0;
	add.s32 	%r130, %r71, %r128;
	setp.lt.u32 	%p39, %r130, 29;
	and.pred  	%p10, %p38, %p39;
	shr.u16 	%rs139, %rs130, 2;
	mul.hi.u16 	%rs140, %rs139, 18725;
	shr.u16 	%rs141, %rs140, 1;
	mul.lo.s16 	%rs142, %rs141, 28;
	sub.s16 	%rs143, %rs130, %rs142;
	cvt.u32.u16 	%r19, %rs143;
	mul.wide.u16 	%r132, %rs132, 784;
	add.s32 	%r20, %r132, %r127;
	add.s16 	%rs144, %rs6, 10;
	shr.u16 	%rs145, %rs144, 3;
	mul.hi.u16 	%rs146, %rs145, 3121;
	mul.lo.s16 	%rs147, %rs146, 168;
	sub.s16 	%rs148, %rs144, %rs147;
	cvt.u32.u16 	%r133, %rs148;
	and.b16  	%rs149, %rs148, 252;
	shr.u16 	%rs150, %rs149, 2;
	mul.lo.s16 	%rs151, %rs150, 37;
	shr.u16 	%rs152, %rs151, 8;
	cvt.u32.u16 	%r134, %rs152;
	or.b32  	%r135, %r71, %r134;
	setp.ne.s32 	%p40, %r135, 0;
	add.s32 	%r136, %r71, %r134;
	setp.lt.u32 	%p41, %r136, 29;
	and.pred  	%p11, %p40, %p41;
	shr.u16 	%rs153, %rs144, 2;
	mul.hi.u16 	%rs154, %rs153, 18725;
	shr.u16 	%rs155, %rs154, 1;
	mul.lo.s16 	%rs156, %rs155, 28;
	sub.s16 	%rs157, %rs144, %rs156;
	cvt.u32.u16 	%r21, %rs157;
	mul.wide.u16 	%r138, %rs146, 784;
	add.s32 	%r22, %r138, %r133;
	add.s16 	%rs158, %rs6, 11;
	shr.u16 	%rs159, %rs158, 3;
	mul.hi.u16 	%rs160, %rs159, 3121;
	mul.lo.s16 	%rs161, %rs160, 168;
	sub.s16 	%rs162, %rs158, %rs161;
	cvt.u32.u16 	%r139, %rs162;
	and.b16  	%rs163, %rs162, 252;
	shr.u16 	%rs164, %rs163, 2;
	mul.lo.s16 	%rs165, %rs164, 37;
	shr.u16 	%rs166, %rs165, 8;
	cvt.u32.u16 	%r140, %rs166;
	or.b32  	%r141, %r71, %r140;
	setp.ne.s32 	%p42, %r141, 0;
	add.s32 	%r142, %r71, %r140;
	setp.lt.u32 	%p43, %r142, 29;
	and.pred  	%p12, %p42, %p43;
	shr.u16 	%rs167, %rs158, 2;
	mul.hi.u16 	%rs168, %rs167, 18725;
	shr.u16 	%rs169, %rs168, 1;
	mul.lo.s16 	%rs170, %rs169, 28;
	sub.s16 	%rs171, %rs158, %rs170;
	cvt.u32.u16 	%r23, %rs171;
	mul.wide.u16 	%r144, %rs160, 784;
	add.s32 	%r24, %r144, %r139;
	add.s16 	%rs172, %rs6, 12;
	shr.u16 	%rs173, %rs172, 3;
	mul.hi.u16 	%rs174, %rs173, 3121;
	mul.lo.s16 	%rs175, %rs174, 168;
	sub.s16 	%rs176, %rs172, %rs175;
	cvt.u32.u16 	%r145, %rs176;
	and.b16  	%rs177, %rs176, 252;
	shr.u16 	%rs178, %rs177, 2;
	mul.lo.s16 	%rs179, %rs178, 37;
	shr.u16 	%rs180, %rs179, 8;
	cvt.u32.u16 	%r146, %rs180;
	or.b32  	%r147, %r71, %r146;
	setp.ne.s32 	%p44, %r147, 0;
	add.s32 	%r148, %r71, %r146;
	setp.lt.u32 	%p45, %r148, 29;
	and.pred  	%p13, %p44, %p45;
	shr.u16 	%rs181, %rs172, 2;
	mul.hi.u16 	%rs182, %rs181, 18725;
	shr.u16 	%rs183, %rs182, 1;
	mul.lo.s16 	%rs184, %rs183, 28;
	sub.s16 	%rs185, %rs172, %rs184;
	cvt.u32.u16 	%r25, %rs185;
	mul.wide.u16 	%r150, %rs174, 784;
	add.s32 	%r26, %r150, %r145;
	add.s16 	%rs186, %rs6, 13;
	shr.u16 	%rs187, %rs186, 3;
	mul.hi.u16 	%rs188, %rs187, 3121;
	mul.lo.s16 	%rs189, %rs188, 168;
	sub.s16 	%rs190, %rs186, %rs189;
	cvt.u32.u16 	%r151, %rs190;
	and.b16  	%rs191, %rs190, 252;
	shr.u16 	%rs192, %rs191, 2;
	mul.lo.s16 	%rs193, %rs192, 37;
	shr.u16 	%rs194, %rs193, 8;
	cvt.u32.u16 	%r152, %rs194;
	or.b32  	%r153, %r71, %r152;
	setp.ne.s32 	%p46, %r153, 0;
	add.s32 	%r154, %r71, %r152;
	setp.lt.u32 	%p47, %r154, 29;
	and.pred  	%p14, %p46, %p47;
	shr.u16 	%rs195, %rs186, 2;
	mul.hi.u16 	%rs196, %rs195, 18725;
	shr.u16 	%rs197, %rs196, 1;
	mul.lo.s16 	%rs198, %rs197, 28;
	sub.s16 	%rs199, %rs186, %rs198;
	cvt.u32.u16 	%r27, %rs199;
	mul.wide.u16 	%r156, %rs188, 784;
	add.s32 	%r28, %r156, %r151;
	add.s16 	%rs200, %rs6, 14;
	shr.u16 	%rs201, %rs200, 3;
	mul.hi.u16 	%rs202, %rs201, 3121;
	mul.lo.s16 	%rs203, %rs202, 168;
	sub.s16 	%rs204, %rs200, %rs203;
	cvt.u32.u16 	%r157, %rs204;
	and.b16  	%rs205, %rs204, 252;
	shr.u16 	%rs206, %rs205, 2;
	mul.lo.s16 	%rs207, %rs206, 37;
	shr.u16 	%rs208, %rs207, 8;
	cvt.u32.u16 	%r158, %rs208;
	or.b32  	%r159, %r71, %r158;
	setp.ne.s32 	%p48, %r159, 0;
	add.s32 	%r160, %r71, %r158;
	setp.lt.u32 	%p49, %r160, 29;
	and.pred  	%p15, %p48, %p49;
	shr.u16 	%rs209, %rs200, 2;
	mul.hi.u16 	%rs210, %rs209, 18725;
	shr.u16 	%rs211, %rs210, 1;
	mul.lo.s16 	%rs212, %rs211, 28;
	sub.s16 	%rs213, %rs200, %rs212;
	cvt.u32.u16 	%r29, %rs213;
	mul.wide.u16 	%r162, %rs202, 784;
	add.s32 	%r30, %r162, %r157;
	add.s16 	%rs214, %rs6, 15;
	shr.u16 	%rs215, %rs214, 3;
	mul.hi.u16 	%rs216, %rs215, 3121;
	mul.lo.s16 	%rs217, %rs216, 168;
	sub.s16 	%rs218, %rs214, %rs217;
	cvt.u32.u16 	%r163, %rs218;
	and.b16  	%rs219, %rs218, 252;
	shr.u16 	%rs220, %rs219, 2;
	mul.lo.s16 	%rs221, %rs220, 37;
	shr.u16 	%rs222, %rs221, 8;
	cvt.u32.u16 	%r164, %rs222;
	or.b32  	%r165, %r71, %r164;
	setp.ne.s32 	%p50, %r165, 0;
	add.s32 	%r166, %r71, %r164;
	setp.lt.u32 	%p51, %r166, 29;
	and.pred  	%p16, %p50, %p51;
	shr.u16 	%rs223, %rs214, 2;
	mul.hi.u16 	%rs224, %rs223, 18725;
	shr.u16 	%rs225, %rs224, 1;
	mul.lo.s16 	%rs226, %rs225, 28;
	sub.s16 	%rs227, %rs214, %rs226;
	cvt.u32.u16 	%r31, %rs227;
	mul.wide.u16 	%r168, %rs216, 784;
	add.s32 	%r32, %r168, %r163;
	add.s16 	%rs228, %rs6, 16;
	shr.u16 	%rs229, %rs228, 3;
	mul.hi.u16 	%rs230, %rs229, 3121;
	mul.lo.s16 	%rs231, %rs230, 168;
	sub.s16 	%rs232, %rs228, %rs231;
	cvt.u32.u16 	%r169, %rs232;
	and.b16  	%rs233, %rs232, 252;
	shr.u16 	%rs234, %rs233, 2;
	mul.lo.s16 	%rs235, %rs234, 37;
	shr.u16 	%rs236, %rs235, 8;
	cvt.u32.u16 	%r170, %rs236;
	or.b32  	%r171, %r71, %r170;
	setp.ne.s32 	%p52, %r171, 0;
	add.s32 	%r172, %r71, %r170;
	setp.lt.u32 	%p53, %r172, 29;
	and.pred  	%p17, %p52, %p53;
	shr.u16 	%rs237, %rs228, 2;
	mul.hi.u16 	%rs238, %rs237, 18725;
	shr.u16 	%rs239, %rs238, 1;
	mul.lo.s16 	%rs240, %rs239, 28;
	sub.s16 	%rs241, %rs228, %rs240;
	cvt.u32.u16 	%r33, %rs241;
	mul.wide.u16 	%r174, %rs230, 784;
	add.s32 	%r34, %r174, %r169;
	add.s16 	%rs242, %rs6, 17;
	shr.u16 	%rs243, %rs242, 3;
	mul.hi.u16 	%rs244, %rs243, 3121;
	mul.lo.s16 	%rs245, %rs244, 168;
	sub.s16 	%rs246, %rs242, %rs245;
	cvt.u32.u16 	%r175, %rs246;
	and.b16  	%rs247, %rs246, 252;
	shr.u16 	%rs248, %rs247, 2;
	mul.lo.s16 	%rs249, %rs248, 37;
	shr.u16 	%rs250, %rs249, 8;
	cvt.u32.u16 	%r176, %rs250;
	or.b32  	%r177, %r71, %r176;
	setp.ne.s32 	%p54, %r177, 0;
	add.s32 	%r178, %r71, %r176;
	setp.lt.u32 	%p55, %r178, 29;
	and.pred  	%p18, %p54, %p55;
	shr.u16 	%rs251, %rs242, 2;
	mul.hi.u16 	%rs252, %rs251, 18725;
	shr.u16 	%rs253, %rs252, 1;
	mul.lo.s16 	%rs254, %rs253, 28;
	sub.s16 	%rs255, %rs242, %rs254;
	cvt.u32.u16 	%r35, %rs255;
	mul.wide.u16 	%r180, %rs244, 784;
	add.s32 	%r36, %r180, %r175;
	mov.b32 	%r340, 0;
	mov.f32 	%f620, 0f00000000;
	not.pred 	%p56, %p1;
	not.pred 	%p61, %p2;
	not.pred 	%p63, %p3;
	not.pred 	%p68, %p4;
	not.pred 	%p70, %p5;
	not.pred 	%p75, %p6;
	not.pred 	%p77, %p7;
	not.pred 	%p82, %p8;
	not.pred 	%p84, %p9;
	not.pred 	%p89, %p10;
	not.pred 	%p91, %p11;
	not.pred 	%p96, %p12;
	not.pred 	%p98, %p13;
	not.pred 	%p103, %p14;
	not.pred 	%p105, %p15;
	not.pred 	%p110, %p16;
	not.pred 	%p112, %p17;
	not.pred 	%p117, %p18;
	mov.f32 	%f621, %f620;
	mov.f32 	%f622, %f620;
	mov.f32 	%f623, %f620;
	mov.f32 	%f624, %f620;
	mov.f32 	%f625, %f620;
	mov.f32 	%f626, %f620;
	mov.f32 	%f627, %f620;
	mov.f32 	%f628, %f620;
	mov.f32 	%f629, %f620;
	mov.f32 	%f630, %f620;
	mov.f32 	%f631, %f620;
	mov.f32 	%f632, %f620;
	mov.f32 	%f633, %f620;
	mov.f32 	%f634, %f620;
	mov.f32 	%f635, %f620;
	mov.f32 	%f636, %f620;
	mov.f32 	%f637, %f620;
	mov.f32 	%f638, %f620;
	mov.f32 	%f639, %f620;
	mov.f32 	%f640, %f620;
	mov.f32 	%f641, %f620;
	mov.f32 	%f642, %f620;
	mov.f32 	%f643, %f620;
	mov.f32 	%f644, %f620;
	mov.f32 	%f645, %f620;
	mov.f32 	%f646, %f620;
	mov.f32 	%f647, %f620;
	mov.f32 	%f648, %f620;
	mov.f32 	%f649, %f620;
	mov.f32 	%f650, %f620;
	mov.f32 	%f651, %f620;
$L__BB0_1:
	mov.b32 	%r341, 0;
$L__BB0_2:
	ld.param.u64 	%rd53, [default_function_kernel0_param_0];
	cvta.to.global.u64 	%rd1, %rd53;
	bar.sync 	0;
	mov.u32 	%r39, %tid.z;
	mov.u32 	%r40, %tid.y;
	mul.lo.s32 	%r182, %r40, 2352;
	mad.lo.s32 	%r183, %r39, 4704, %r182;
	mov.u32 	%r184, %ctaid.y;
	mad.lo.s32 	%r185, %r184, 112, %r183;
	mad.lo.s32 	%r186, %r340, 9408, %r185;
	add.s32 	%r187, %r186, %r341;
	add.s32 	%r41, %r187, -29;
	mov.f32 	%f570, 0f00000000;
	@%p56 bra 	$L__BB0_5;
	or.b32  	%r189, %r341, %r1;
	setp.eq.s32 	%p57, %r189, 0;
	add.s32 	%r190, %r341, %r1;
	setp.gt.u32 	%p58, %r190, 28;
	or.pred  	%p59, %p57, %p58;
	@%p59 bra 	$L__BB0_5;
	add.s32 	%r191, %r41, %r2;
	mul.wide.s32 	%rd6, %r191, 4;
	add.s64 	%rd7, %rd1, %rd6;
	ld.global.nc.f32 	%f570, [%rd7];
$L__BB0_5:
	mov.u32 	%r192, %tid.z;
	mul.lo.s32 	%r193, %r40, 504;
	mad.lo.s32 	%r194, %r192, 1008, %r193;
	mov.u32 	%r42, %tid.x;
	mad.lo.s32 	%r195, %r42, 18, %r194;
	shl.b32 	%r196, %r195, 2;
	mov.u32 	%r197, _ZZ24default_function_kernel0E15pad_temp_shared;
	add.s32 	%r43, %r197, %r196;
	st.shared.f32 	[%r43], %f570;
	add.s32 	%r199, %r341, %r3;
	setp.gt.u32 	%p60, %r199, 28;
	mov.f32 	%f571, 0f00000000;
	or.pred  	%p62, %p61, %p60;
	@%p62 bra 	$L__BB0_7;
	add.s32 	%r200, %r41, %r4;
	mul.wide.s32 	%rd8, %r200, 4;
	add.s64 	%rd9, %rd1, %rd8;
	ld.global.nc.f32 	%f571, [%rd9];
$L__BB0_7:
	st.shared.f32 	[%r43+4], %f571;
	mov.f32 	%f572, 0f00000000;
	@%p63 bra 	$L__BB0_10;
	or.b32  	%r202, %r341, %r5;
	setp.eq.s32 	%p64, %r202, 0;
	add.s32 	%r203, %r341, %r5;
	setp.gt.u32 	%p65, %r203, 28;
	or.pred  	%p66, %p64, %p65;
	@%p66 bra 	$L__BB0_10;
	add.s32 	%r204, %r41, %r6;
	mul.wide.s32 	%rd10, %r204, 4;
	add.s64 	%rd11, %rd1, %rd10;
	ld.global.nc.f32 	%f572, [%rd11];
$L__BB0_10:
	st.shared.f32 	[%r43+8], %f572;
	add.s32 	%r206, %r341, %r7;
	setp.gt.u32 	%p67, %r206, 28;
	mov.f32 	%f573, 0f00000000;
	or.pred  	%p69, %p68, %p67;
	@%p69 bra 	$L__BB0_12;
	add.s32 	%r207, %r41, %r8;
	mul.wide.s32 	%rd12, %r207, 4;
	add.s64 	%rd13, %rd1, %rd12;
	ld.global.nc.f32 	%f573, [%rd13];
$L__BB0_12:
	st.shared.f32 	[%r43+12], %f573;
	mov.f32 	%f574, 0f00000000;
	@%p70 bra 	$L__BB0_15;
	or.b32  	%r209, %r341, %r9;
	setp.eq.s32 	%p71, %r209, 0;
	add.s32 	%r210, %r341, %r9;
	setp.gt.u32 	%p72, %r210, 28;
	or.pred  	%p73, %p71, %p72;
	@%p73 bra 	$L__BB0_15;
	add.s32 	%r211, %r41, %r10;
	mul.wide.s32 	%rd14, %r211, 4;
	add.s64 	%rd15, %rd1, %rd14;
	ld.global.nc.f32 	%f574, [%rd15];
$L__BB0_15:
	st.shared.f32 	[%r43+16], %f574;
	add.s32 	%r213, %r341, %r11;
	setp.gt.u32 	%p74, %r213, 28;
	mov.f32 	%f575, 0f00000000;
	or.pred  	%p76, %p75, %p74;
	@%p76 bra 	$L__BB0_17;
	add.s32 	%r214, %r41, %r12;
	mul.wide.s32 	%rd16, %r214, 4;
	add.s64 	%rd17, %rd1, %rd16;
	ld.global.nc.f32 	%f575, [%rd17];
$L__BB0_17:
	st.shared.f32 	[%r43+20], %f575;
	mov.f32 	%f576, 0f00000000;
	@%p77 bra 	$L__BB0_20;
	or.b32  	%r216, %r341, %r13;
	setp.eq.s32 	%p78, %r216, 0;
	add.s32 	%r217, %r341, %r13;
	setp.gt.u32 	%p79, %r217, 28;
	or.pred  	%p80, %p78, %p79;
	@%p80 bra 	$L__BB0_20;
	add.s32 	%r218, %r41, %r14;
	mul.wide.s32 	%rd18, %r218, 4;
	add.s64 	%rd19, %rd1, %rd18;
	ld.global.nc.f32 	%f576, [%rd19];
$L__BB0_20:
	st.shared.f32 	[%r43+24], %f576;
	add.s32 	%r220, %r341, %r15;
	setp.gt.u32 	%p81, %r220, 28;
	mov.f32 	%f577, 0f00000000;
	or.pred  	%p83, %p82, %p81;
	@%p83 bra 	$L__BB0_22;
	add.s32 	%r221, %r41, %r16;
	mul.wide.s32 	%rd20, %r221, 4;
	add.s64 	%rd21, %rd1, %rd20;
	ld.global.nc.f32 	%f577, [%rd21];
$L__BB0_22:
	st.shared.f32 	[%r43+28], %f577;
	mov.f32 	%f578, 0f00000000;
	@%p84 bra 	$L__BB0_25;
	or.b32  	%r223, %r341, %r17;
	setp.eq.s32 	%p85, %r223, 0;
	add.s32 	%r224, %r341, %r17;
	setp.gt.u32 	%p86, %r224, 28;
	or.pred  	%p87, %p85, %p86;
	@%p87 bra 	$L__BB0_25;
	add.s32 	%r225, %r41, %r18;
	mul.wide.s32 	%rd22, %r225, 4;
	add.s64 	%rd23, %rd1, %rd22;
	ld.global.nc.f32 	%f578, [%rd23];
$L__BB0_25:
	st.shared.f32 	[%r43+32], %f578;
	add.s32 	%r227, %r341, %r19;
	setp.gt.u32 	%p88, %r227, 28;
	mov.f32 	%f579, 0f00000000;
	or.pred  	%p90, %p89, %p88;
	@%p90 bra 	$L__BB0_27;
	add.s32 	%r228, %r41, %r20;
	mul.wide.s32 	%rd24, %r228, 4;
	add.s64 	%rd25, %rd1, %rd24;
	ld.global.nc.f32 	%f579, [%rd25];
$L__BB0_27:
	st.shared.f32 	[%r43+36], %f579;
	mov.f32 	%f580, 0f00000000;
	@%p91 bra 	$L__BB0_30;
	or.b32  	%r230, %r341, %r21;
	setp.eq.s32 	%p92, %r230, 0;
	add.s32 	%r231, %r341, %r21;
	setp.gt.u32 	%p93, %r231, 28;
	or.pred  	%p94, %p92, %p93;
	@%p94 bra 	$L__BB0_30;
	add.s32 	%r232, %r41, %r22;
	mul.wide.s32 	%rd26, %r232, 4;
	add.s64 	%rd27, %rd1, %rd26;
	ld.global.nc.f32 	%f580, [%rd27];
$L__BB0_30:
	st.shared.f32 	[%r43+40], %f580;
	add.s32 	%r234, %r341, %r23;
	setp.gt.u32 	%p95, %r234, 28;
	mov.f32 	%f581, 0f00000000;
	or.pred  	%p97, %p96, %p95;
	@%p97 bra 	$L__BB0_32;
	add.s32 	%r235, %r41, %r24;
	mul.wide.s32 	%rd28, %r235, 4;
	add.s64 	%rd29, %rd1, %rd28;
	ld.global.nc.f32 	%f581, [%rd29];
$L__BB0_32:
	st.shared.f32 	[%r43+44], %f581;
	mov.f32 	%f582, 0f00000000;
	@%p98 bra 	$L__BB0_35;
	or.b32  	%r237, %r341, %r25;
	setp.eq.s32 	%p99, %r237, 0;
	add.s32 	%r238, %r341, %r25;
	setp.gt.u32 	%p100, %r238, 28;
	or.pred  	%p101, %p99, %p100;
	@%p101 bra 	$L__BB0_35;
	add.s32 	%r239, %r41, %r26;
	mul.wide.s32 	%rd30, %r239, 4;
	add.s64 	%rd31, %rd1, %rd30;
	ld.global.nc.f32 	%f582, [%rd31];
$L__BB0_35:
	st.shared.f32 	[%r43+48], %f582;
	add.s32 	%r241, %r341, %r27;
	setp.gt.u32 	%p102, %r241, 28;
	mov.f32 	%f583, 0f00000000;
	or.pred  	%p104, %p103, %p102;
	@%p104 bra 	$L__BB0_37;
	add.s32 	%r242, %r41, %r28;
	mul.wide.s32 	%rd32, %r242, 4;
	add.s64 	%rd33, %rd1, %rd32;
	ld.global.nc.f32 	%f583, [%rd33];
$L__BB0_37:
	st.shared.f32 	[%r43+52], %f583;
	mov.f32 	%f584, 0f00000000;
	@%p105 bra 	$L__BB0_40;
	or.b32  	%r244, %r341, %r29;
	setp.eq.s32 	%p106, %r244, 0;
	add.s32 	%r245, %r341, %r29;
	setp.gt.u32 	%p107, %r245, 28;
	or.pred  	%p108, %p106, %p107;
	@%p108 bra 	$L__BB0_40;
	add.s32 	%r246, %r41, %r30;
	mul.wide.s32 	%rd34, %r246, 4;
	add.s64 	%rd35, %rd1, %rd34;
	ld.global.nc.f32 	%f584, [%rd35];
$L__BB0_40:
	st.shared.f32 	[%r43+56], %f584;
	add.s32 	%r248, %r341, %r31;
	setp.gt.u32 	%p109, %r248, 28;
	mov.f32 	%f585, 0f00000000;
	or.pred  	%p111, %p110, %p109;
	@%p111 bra 	$L__BB0_42;
	add.s32 	%r249, %r41, %r32;
	mul.wide.s32 	%rd36, %r249, 4;
	add.s64 	%rd37, %rd1, %rd36;
	ld.global.nc.f32 	%f585, [%rd37];
$L__BB0_42:
	st.shared.f32 	[%r43+60], %f585;
	mov.f32 	%f586, 0f00000000;
	@%p112 bra 	$L__BB0_45;
	or.b32  	%r251, %r341, %r33;
	setp.eq.s32 	%p113, %r251, 0;
	add.s32 	%r252, %r341, %r33;
	setp.gt.u32 	%p114, %r252, 28;
	or.pred  	%p115, %p113, %p114;
	@%p115 bra 	$L__BB0_45;
	add.s32 	%r253, %r41, %r34;
	mul.wide.s32 	%rd38, %r253, 4;
	add.s64 	%rd39, %rd1, %rd38;
	ld.global.nc.f32 	%f586, [%rd39];
$L__BB0_45:
	st.shared.f32 	[%r43+64], %f586;
	add.s32 	%r255, %r341, %r35;
	setp.gt.u32 	%p116, %r255, 28;
	mov.f32 	%f587, 0f00000000;
	or.pred  	%p118, %p117, %p116;
	@%p118 bra 	$L__BB0_47;
	add.s32 	%r256, %r41, %r36;
	mul.wide.s32 	%rd40, %r256, 4;
	add.s64 	%rd41, %rd1, %rd40;
	ld.global.nc.f32 	%f587, [%rd41];
$L__BB0_47:
	st.shared.f32 	[%r43+68], %f587;
	mov.u32 	%r258, %ctaid.z;
	mul.lo.s32 	%r259, %r39, 27648;
	mad.lo.s32 	%r260, %r258, 55296, %r259;
	mad.lo.s32 	%r261, %r40, 13824, %r260;
	mad.lo.s32 	%r262, %r340, 108, %r261;
	add.s32 	%r44, %r262, %r341;
	mov.b32 	%r342, 0;
$L__BB0_48:
	ld.param.u64 	%rd54, [default_function_kernel0_param_1];
	mov.u32 	%r263, %tid.z;
	mul.lo.s32 	%r264, %r40, 96;
	mad.lo.s32 	%r46, %r263, 192, %r264;
	mul.lo.s32 	%r265, %r40, 288;
	mad.lo.s32 	%r47, %r263, 576, %r265;
	cvta.to.global.u64 	%rd2, %rd54;
	mul.lo.s32 	%r266, %r42, 11;
	add.s32 	%r48, %r265, %r266;
	add.s32 	%r49, %r342, %r266;
	cvt.u16.u32 	%rs1, %r49;
	mul.hi.u16 	%rs256, %rs1, -7281;
	shr.u16 	%rs257, %rs256, 5;
	cvt.u32.u16 	%r50, %rs257;
	shl.b32 	%r267, %r263, 4;
	shl.b32 	%r268, %r40, 3;
	add.s32 	%r51, %r267, %r268;
	add.s32 	%r269, %r51, %r50;
	setp.gt.u32 	%p119, %r269, 31;
	@%p119 bra 	$L__BB0_53;
	mul.hi.u16 	%rs258, %rs1, -21845;
	shr.u16 	%rs259, %rs258, 1;
	cvt.u32.u16 	%r270, %rs259;
	add.s32 	%r271, %r46, %r270;
	setp.gt.u32 	%p120, %r271, 383;
	@%p120 bra 	$L__BB0_53;
	add.s32 	%r52, %r49, %r47;
	setp.gt.u32 	%p121, %r52, 1151;
	@%p121 bra 	$L__BB0_53;
	add.s32 	%r272, %r48, %r342;
	setp.gt.u32 	%p122, %r272, 575;
	setp.gt.u32 	%p123, %r49, 287;
	or.pred  	%p124, %p122, %p123;
	@%p124 bra 	$L__BB0_53;
	mul.hi.u16 	%rs260, %rs1, -7281;
	shr.u16 	%rs261, %rs260, 5;
	mul.lo.s16 	%rs262, %rs261, 36;
	sub.s16 	%rs263, %rs1, %rs262;
	mul.lo.s16 	%rs264, %rs263, 3;
	cvt.u32.u16 	%r273, %rs264;
	mad.lo.s32 	%r274, %r50, 1728, %r44;
	add.s32 	%r275, %r274, %r273;
	mul.wide.u32 	%rd42, %r275, 4;
	add.s64 	%rd43, %rd2, %rd42;
	ld.global.nc.f32 	%f225, [%rd43];
	shl.b32 	%r276, %r52, 2;
	mov.u32 	%r277, _ZZ24default_function_kernel0E13kernel_shared;
	add.s32 	%r278, %r277, %r276;
	st.shared.f32 	[%r278], %f225;
$L__BB0_53:
	add.s32 	%r53, %r49, 1;
	cvt.u16.u32 	%rs2, %r53;
	mul.hi.u16 	%rs265, %rs2, -7281;
	shr.u16 	%rs266, %rs265, 5;
	cvt.u32.u16 	%r54, %rs266;
	add.s32 	%r279, %r51, %r54;
	setp.gt.u32 	%p125, %r279, 31;
	@%p125 bra 	$L__BB0_58;
	mul.hi.u16 	%rs267, %rs2, -21845;
	shr.u16 	%rs268, %rs267, 1;
	cvt.u32.u16 	%r280, %rs268;
	add.s32 	%r281, %r46, %r280;
	setp.gt.u32 	%p126, %r281, 383;
	@%p126 bra 	$L__BB0_58;
	add.s32 	%r282, %r53, %r47;
	setp.gt.u32 	%p127, %r282, 1151;
	@%p127 bra 	$L__BB0_58;
	add.s32 	%r283, %r342, %r48;
	add.s32 	%r284, %r283, 1;
	setp.gt.u32 	%p128, %r284, 575;
	setp.gt.u32 	%p129, %r53, 287;
	or.pred  	%p130, %p128, %p129;
	@%p130 bra 	$L__BB0_58;
	mul.hi.u16 	%rs269, %rs2, -7281;
	shr.u16 	%rs270, %rs269, 5;
	mul.lo.s16 	%rs271, %rs270, 36;
	sub.s16 	%rs272, %rs2, %rs271;
	mul.lo.s16 	%rs273, %rs272, 3;
	cvt.u32.u16 	%r285, %rs273;
	mad.lo.s32 	%r286, %r54, 1728, %r44;
	add.s32 	%r287, %r286, %r285;
	mul.wide.u32 	%rd44, %r287, 4;
	add.s64 	%rd45, %rd2, %rd44;
	ld.global.nc.f32 	%f226, [%rd45];
	add.s32 	%r288, %r49, %r47;
	shl.b32 	%r289, %r288, 2;
	mov.u32 	%r290, _ZZ24default_function_kernel0E13kernel_shared;
	add.s32 	%r291, %r290, %r289;
	st.shared.f32 	[%r291+4], %f226;
$L__BB0_58:
	add.s32 	%r55, %r49, 2;
	cvt.u16.u32 	%rs3, %r55;
	mul.hi.u16 	%rs274, %rs3, -7281;
	shr.u16 	%rs275, %rs274, 5;
	cvt.u32.u16 	%r56, %rs275;
	add.s32 	%r292, %r51, %r56;
	setp.gt.u32 	%p131, %r292, 31;
	@%p131 bra 	$L__BB0_63;
	mul.hi.u16 	%rs276, %rs3, -21845;
	shr.u16 	%rs277, %rs276, 1;
	cvt.u32.u16 	%r293, %rs277;
	add.s32 	%r294, %r46, %r293;
	setp.gt.u32 	%p132, %r294, 383;
	@%p132 bra 	$L__BB0_63;
	add.s32 	%r295, %r55, %r47;
	setp.gt.u32 	%p133, %r295, 1151;
	@%p133 bra 	$L__BB0_63;
	add.s32 	%r296, %r342, %r48;
	add.s32 	%r297, %r296, 2;
	setp.gt.u32 	%p134, %r297, 575;
	setp.gt.u32 	%p135, %r55, 287;
	or.pred  	%p136, %p134, %p135;
	@%p136 bra 	$L__BB0_63;
	mul.hi.u16 	%rs278, %rs3, -7281;
	shr.u16 	%rs279, %rs278, 5;
	mul.lo.s16 	%rs280, %rs279, 36;
	sub.s16 	%rs281, %rs3, %rs280;
	mul.lo.s16 	%rs282, %rs281, 3;
	cvt.u32.u16 	%r298, %rs282;
	mad.lo.s32 	%r299, %r56, 1728, %r44;
	add.s32 	%r300, %r299, %r298;
	mul.wide.u32 	%rd46, %r300, 4;
	add.s64 	%rd47, %rd2, %rd46;
	ld.global.nc.f32 	%f227, [%rd47];
	add.s32 	%r301, %r49, %r47;
	shl.b32 	%r302, %r301, 2;
	mov.u32 	%r303, _ZZ24default_function_kernel0E13kernel_shared;
	add.s32 	%r304, %r303, %r302;
	st.shared.f32 	[%r304+8], %f227;
$L__BB0_63:
	add.s32 	%r57, %r342, 3;
	setp.eq.s32 	%p137, %r57, 11;
	@%p137 bra 	$L__BB0_70;
	add.s32 	%r58, %r49, 3;
	cvt.u16.u32 	%rs4, %r58;
	mul.hi.u16 	%rs283, %rs4, -7281;
	shr.u16 	%rs284, %rs283, 5;
	cvt.u32.u16 	%r59, %rs284;
	add.s32 	%r305, %r51, %r59;
	setp.gt.u32 	%p138, %r305, 31;
	@%p138 bra 	$L__BB0_69;
	mul.hi.u16 	%rs285, %rs4, -21845;
	shr.u16 	%rs286, %rs285, 1;
	cvt.u32.u16 	%r306, %rs286;
	add.s32 	%r307, %r46, %r306;
	setp.gt.u32 	%p139, %r307, 383;
	@%p139 bra 	$L__BB0_69;
	add.s32 	%r308, %r58, %r47;
	setp.gt.u32 	%p140, %r308, 1151;
	@%p140 bra 	$L__BB0_69;
	add.s32 	%r309, %r48, %r57;
	setp.gt.u32 	%p141, %r309, 575;
	setp.gt.u32 	%p142, %r58, 287;
	or.pred  	%p143, %p141, %p142;
	@%p143 bra 	$L__BB0_69;
	mul.hi.u16 	%rs287, %rs4, -7281;
	shr.u16 	%rs288, %rs287, 5;
	mul.lo.s16 	%rs289, %rs288, 36;
	sub.s16 	%rs290, %rs4, %rs289;
	mul.lo.s16 	%rs291, %rs290, 3;
	cvt.u32.u16 	%r310, %rs291;
	mad.lo.s32 	%r311, %r59, 1728, %r44;
	add.s32 	%r312, %r311, %r310;
	mul.wide.u32 	%rd48, %r312, 4;
	add.s64 	%rd49, %rd2, %rd48;
	ld.global.nc.f32 	%f228, [%rd49];
	add.s32 	%r313, %r49, %r47;
	shl.b32 	%r314, %r313, 2;
	mov.u32 	%r315, _ZZ24default_function_kernel0E13kernel_shared;
	add.s32 	%r316, %r315, %r314;
	st.shared.f32 	[%r316+12], %f228;
$L__BB0_69:
	add.s32 	%r342, %r342, 4;
	bra.uni 	$L__BB0_48;
$L__BB0_70:
	bar.sync 	0;
	mov.b32 	%r343, 0;
	mov.pred 	%p149, -1;
$L__BB0_71:
	mov.pred 	%p19, %p149;
	mov.u32 	%r319, %tid.x;
	mad.lo.s32 	%r62, %r343, 1008, %r319;
	mov.u32 	%r320, %tid.z;
	mul.lo.s32 	%r321, %r320, 288;
	mad.lo.s32 	%r63, %r343, 18, %r321;
	mov.b32 	%r344, 0;
$L__BB0_72:
	mov.u32 	%r65, %tid.y;
	add.s32 	%r322, %r344, %r65;
	mad.lo.s32 	%r323, %r322, 28, %r62;
	shl.b32 	%r324, %r323, 2;
	mov.u32 	%r325, _ZZ24default_function_kernel0E15pad_temp_shared;
	add.s32 	%r326, %r325, %r324;
	ld.shared.f32 	%f229, [%r326];
	ld.shared.f32 	%f230, [%r326+224];
	ld.shared.f32 	%f231, [%r326+672];
	ld.shared.f32 	%f232, [%r326+896];
	ld.shared.f32 	%f233, [%r326+1344];
	ld.shared.f32 	%f234, [%r326+1568];
	ld.shared.f32 	%f235, [%r326+2016];
	ld.shared.f32 	%f236, [%r326+2240];
	ld.shared.f32 	%f237, [%r326+2688];
	ld.shared.f32 	%f238, [%r326+2912];
	ld.shared.f32 	%f239, [%r326+3360];
	ld.shared.f32 	%f240, [%r326+3584];
	add.s32 	%r327, %r63, %r344;
	shl.b32 	%r328, %r327, 2;
	mov.u32 	%r329, _ZZ24default_function_kernel0E13kernel_shared;
	add.s32 	%r330, %r329, %r328;
	ld.shared.f32 	%f241, [%r330];
	ld.shared.f32 	%f242, [%r330+2304];
	ld.shared.f32 	%f243, [%r330+12];
	ld.shared.f32 	%f244, [%r330+2316];
	ld.shared.f32 	%f245, [%r330+24];
	ld.shared.f32 	%f246, [%r330+2328];
	ld.shared.f32 	%f247, [%r330+36];
	ld.shared.f32 	%f248, [%r330+2340];
	ld.shared.f32 	%f249, [%r330+48];
	ld.shared.f32 	%f250, [%r330+2352];
	ld.shared.f32 	%f251, [%r330+60];
	ld.shared.f32 	%f252, [%r330+2364];
	ld.shared.f32 	%f253, [%r330+144];
	ld.shared.f32 	%f254, [%r330+2448];
	ld.shared.f32 	%f255, [%r330+156];
	ld.shared.f32 	%f256, [%r330+2460];
	ld.shared.f32 	%f257, [%r330+168];
	ld.shared.f32 	%f258, [%r330+2472];
	ld.shared.f32 	%f259, [%r330+180];
	ld.shared.f32 	%f260, [%r330+2484];
	ld.shared.f32 	%f261, [%r330+192];
	ld.shared.f32 	%f262, [%r330+2496];
	ld.shared.f32 	%f263, [%r330+204];
	ld.shared.f32 	%f264, [%r330+2508];
	ld.shared.f32 	%f265, [%r330+288];
	ld.shared.f32 	%f266, [%r330+2592];
	ld.shared.f32 	%f267, [%r330+300];
	ld.shared.f32 	%f268, [%r330+2604];
	ld.shared.f32 	%f269, [%r330+312];
	ld.shared.f32 	%f270, [%r330+2616];
	ld.shared.f32 	%f271, [%r330+324];
	ld.shared.f32 	%f272, [%r330+2628];
	ld.shared.f32 	%f273, [%r330+336];
	ld.shared.f32 	%f274, [%r330+2640];
	ld.shared.f32 	%f275, [%r330+348];
	ld.shared.f32 	%f276, [%r330+2652];
	ld.shared.f32 	%f277, [%r330+432];
	ld.shared.f32 	%f278, [%r330+2736];
	ld.shared.f32 	%f279, [%r330+444];
	ld.shared.f32 	%f280, [%r330+2748];
	ld.shared.f32 	%f281, [%r330+456];
	ld.shared.f32 	%f282, [%r330+2760];
	ld.shared.f32 	%f283, [%r330+468];
	ld.shared.f32 	%f284, [%r330+2772];
	ld.shared.f32 	%f285, [%r330+480];
	ld.shared.f32 	%f286, [%r330+2784];
	ld.shared.f32 	%f287, [%r330+492];
	ld.shared.f32 	%f288, [%r330+2796];
	ld.shared.f32 	%f289, [%r330+576];
	ld.shared.f32 	%f290, [%r330+2880];
	ld.shared.f32 	%f291, [%r330+588];
	ld.shared.f32 	%f292, [%r330+2892];
	ld.shared.f32 	%f293, [%r330+600];
	ld.shared.f32 	%f294, [%r330+2904];
	ld.shared.f32 	%f295, [%r330+612];
	ld.shared.f32 	%f296, [%r330+2916];
	ld.shared.f32 	%f297, [%r330+624];
	ld.shared.f32 	%f298, [%r330+2928];
	ld.shared.f32 	%f299, [%r330+636];
	ld.shared.f32 	%f300, [%r330+2940];
	ld.shared.f32 	%f301, [%r330+720];
	ld.shared.f32 	%f302, [%r330+3024];
	ld.shared.f32 	%f303, [%r330+732];
	ld.shared.f32 	%f304, [%r330+3036];
	ld.shared.f32 	%f305, [%r330+744];
	ld.shared.f32 	%f306, [%r330+3048];
	ld.shared.f32 	%f307, [%r330+756];
	ld.shared.f32 	%f308, [%r330+3060];
	ld.shared.f32 	%f309, [%r330+768];
	ld.shared.f32 	%f310, [%r330+3072];
	ld.shared.f32 	%f311, [%r330+780];
	ld.shared.f32 	%f312, [%r330+3084];
	ld.shared.f32 	%f313, [%r330+864];
	ld.shared.f32 	%f314, [%r330+3168];
	ld.shared.f32 	%f315, [%r330+876];
	ld.shared.f32 	%f316, [%r330+3180];
	ld.shared.f32 	%f317, [%r330+888];
	ld.shared.f32 	%f318, [%r330+3192];
	ld.shared.f32 	%f319, [%r330+900];
	ld.shared.f32 	%f320, [%r330+3204];
	ld.shared.f32 	%f321, [%r330+912];
	ld.shared.f32 	%f322, [%r330+3216];
	ld.shared.f32 	%f323, [%r330+924];
	ld.shared.f32 	%f324, [%r330+3228];
	ld.shared.f32 	%f325, [%r330+1008];
	ld.shared.f32 	%f326, [%r330+3312];
	ld.shared.f32 	%f327, [%r330+1020];
	ld.shared.f32 	%f328, [%r330+3324];
	ld.shared.f32 	%f329, [%r330+1032];
	ld.shared.f32 	%f330, [%r330+3336];
	ld.shared.f32 	%f331, [%r330+1044];
	ld.shared.f32 	%f332, [%r330+3348];
	ld.shared.f32 	%f333, [%r330+1056];
	ld.shared.f32 	%f334, [%r330+3360];
	ld.shared.f32 	%f335, [%r330+1068];
	ld.shared.f32 	%f336, [%r330+3372];
	fma.rn.f32 	%f337, %f229, %f241, %f620;
	fma.rn.f32 	%f338, %f229, %f242, %f636;
	fma.rn.f32 	%f339, %f230, %f241, %f628;
	fma.rn.f32 	%f340, %f230, %f242, %f644;
	fma.rn.f32 	%f341, %f229, %f253, %f621;
	fma.rn.f32 	%f342, %f229, %f254, %f637;
	fma.rn.f32 	%f343, %f230, %f253, %f629;
	fma.rn.f32 	%f344, %f230, %f254, %f645;
	fma.rn.f32 	%f345, %f229, %f265, %f622;
	fma.rn.f32 	%f346, %f229, %f266, %f638;
	fma.rn.f32 	%f347, %f230, %f265, %f630;
	fma.rn.f32 	%f348, %f230, %f266, %f646;
	fma.rn.f32 	%f349, %f229, %f277, %f623;
	fma.rn.f32 	%f350, %f229, %f278, %f639;
	fma.rn.f32 	%f351, %f230, %f277, %f631;
	fma.rn.f32 	%f352, %f230, %f278, %f647;
	fma.rn.f32 	%f353, %f229, %f289, %f624;
	fma.rn.f32 	%f354, %f229, %f290, %f640;
	fma.rn.f32 	%f355, %f230, %f289, %f632;
	fma.rn.f32 	%f356, %f230, %f290, %f648;
	fma.rn.f32 	%f357, %f229, %f301, %f625;
	fma.rn.f32 	%f358, %f229, %f302, %f641;
	fma.rn.f32 	%f359, %f230, %f301, %f633;
	fma.rn.f32 	%f360, %f230, %f302, %f649;
	fma.rn.f32 	%f361, %f229, %f313, %f626;
	fma.rn.f32 	%f362, %f229, %f314, %f642;
	fma.rn.f32 	%f363, %f230, %f313, %f634;
	fma.rn.f32 	%f364, %f230, %f314, %f650;
	fma.rn.f32 	%f365, %f229, %f325, %f627;
	fma.rn.f32 	%f366, %f229, %f326, %f643;
	fma.rn.f32 	%f367, %f230, %f325, %f635;
	fma.rn.f32 	%f368, %f230, %f326, %f651;
	fma.rn.f32 	%f369, %f231, %f243, %f337;
	fma.rn.f32 	%f370, %f231, %f244, %f338;
	fma.rn.f32 	%f371, %f232, %f243, %f339;
	fma.rn.f32 	%f372, %f232, %f244, %f340;
	fma.rn.f32 	%f373, %f231, %f255, %f341;
	fma.rn.f32 	%f374, %f231, %f256, %f342;
	fma.rn.f32 	%f375, %f232, %f255, %f343;
	fma.rn.f32 	%f376, %f232, %f256, %f344;
	fma.rn.f32 	%f377, %f231, %f267, %f345;
	fma.rn.f32 	%f378, %f231, %f268, %f346;
	fma.rn.f32 	%f379, %f232, %f267, %f347;
	fma.rn.f32 	%f380, %f232, %f268, %f348;
	fma.rn.f32 	%f381, %f231, %f279, %f349;
	fma.rn.f32 	%f382, %f231, %f280, %f350;
	fma.rn.f32 	%f383, %f232, %f279, %f351;
	fma.rn.f32 	%f384, %f232, %f280, %f352;
	fma.rn.f32 	%f385, %f231, %f291, %f353;
	fma.rn.f32 	%f386, %f231, %f292, %f354;
	fma.rn.f32 	%f387, %f232, %f291, %f355;
	fma.rn.f32 	%f388, %f232, %f292, %f356;
	fma.rn.f32 	%f389, %f231, %f303, %f357;
	fma.rn.f32 	%f390, %f231, %f304, %f358;
	fma.rn.f32 	%f391, %f232, %f303, %f359;
	fma.rn.f32 	%f392, %f232, %f304, %f360;
	fma.rn.f32 	%f393, %f231, %f315, %f361;
	fma.rn.f32 	%f394, %f231, %f316, %f362;
	fma.rn.f32 	%f395, %f232, %f315, %f363;
	fma.rn.f32 	%f396, %f232, %f316, %f364;
	fma.rn.f32 	%f397, %f231, %f327, %f365;
	fma.rn.f32 	%f398, %f231, %f328, %f366;
	fma.rn.f32 	%f399, %f232, %f327, %f367;
	fma.rn.f32 	%f400, %f232, %f328, %f368;
	fma.rn.f32 	%f401, %f233, %f245, %f369;
	fma.rn.f32 	%f402, %f233, %f246, %f370;
	fma.rn.f32 	%f403, %f234, %f245, %f371;
	fma.rn.f32 	%f404, %f234, %f246, %f372;
	fma.rn.f32 	%f405, %f233, %f257, %f373;
	fma.rn.f32 	%f406, %f233, %f258, %f374;
	fma.rn.f32 	%f407, %f234, %f257, %f375;
	fma.rn.f32 	%f408, %f234, %f258, %f376;
	fma.rn.f32 	%f409, %f233, %f269, %f377;
	fma.rn.f32 	%f410, %f233, %f270, %f378;
	fma.rn.f32 	%f411, %f234, %f269, %f379;
	fma.rn.f32 	%f412, %f234, %f270, %f380;
	fma.rn.f32 	%f413, %f233, %f281, %f381;
	fma.rn.f32 	%f414, %f233, %f282, %f382;
	fma.rn.f32 	%f415, %f234, %f281, %f383;
	fma.rn.f32 	%f416, %f234, %f282, %f384;
	fma.rn.f32 	%f417, %f233, %f293, %f385;
	fma.rn.f32 	%f418, %f233, %f294, %f386;
	fma.rn.f32 	%f419, %f234, %f293, %f387;
	fma.rn.f32 	%f420, %f234, %f294, %f388;
	fma.rn.f32 	%f421, %f233, %f305, %f389;
	fma.rn.f32 	%f422, %f233, %f306, %f390;
	fma.rn.f32 	%f423, %f234, %f305, %f391;
	fma.rn.f32 	%f424, %f234, %f306, %f392;
	fma.rn.f32 	%f425, %f233, %f317, %f393;
	fma.rn.f32 	%f426, %f233, %f318, %f394;
	fma.rn.f32 	%f427, %f234, %f317, %f395;
	fma.rn.f32 	%f428, %f234, %f318, %f396;
	fma.rn.f32 	%f429, %f233, %f329, %f397;
	fma.rn.f32 	%f430, %f233, %f330, %f398;
	fma.rn.f32 	%f431, %f234, %f329, %f399;
	fma.rn.f32 	%f432, %f234, %f330, %f400;
	fma.rn.f32 	%f433, %f235, %f247, %f401;
	fma.rn.f32 	%f434, %f235, %f248, %f402;
	fma.rn.f32 	%f435, %f236, %f247, %f403;
	fma.rn.f32 	%f436, %f236, %f248, %f404;
	fma.rn.f32 	%f437, %f235, %f259, %f405;
	fma.rn.f32 	%f438, %f235, %f260, %f406;
	fma.rn.f32 	%f439, %f236, %f259, %f407;
	fma.rn.f32 	%f440, %f236, %f260, %f408;
	fma.rn.f32 	%f441, %f235, %f271, %f409;
	fma.rn.f32 	%f442, %f235, %f272, %f410;
	fma.rn.f32 	%f443, %f236, %f271, %f411;
	fma.rn.f32 	%f444, %f236, %f272, %f412;
	fma.rn.f32 	%f445, %f235, %f283, %f413;
	fma.rn.f32 	%f446, %f235, %f284, %f414;
	fma.rn.f32 	%f447, %f236, %f283, %f415;
	fma.rn.f32 	%f448, %f236, %f284, %f416;
	fma.rn.f32 	%f449, %f235, %f295, %f417;
	fma.rn.f32 	%f450, %f235, %f296, %f418;
	fma.rn.f32 	%f451, %f236, %f295, %f419;
	fma.rn.f32 	%f452, %f236, %f296, %f420;
	fma.rn.f32 	%f453, %f235, %f307, %f421;
	fma.rn.f32 	%f454, %f235, %f308, %f422;
	fma.rn.f32 	%f455, %f236, %f307, %f423;
	fma.rn.f32 	%f456, %f236, %f308, %f424;
	fma.rn.f32 	%f457, %f235, %f319, %f425;
	fma.rn.f32 	%f458, %f235, %f320, %f426;
	fma.rn.f32 	%f459, %f236, %f319, %f427;
	fma.rn.f32 	%f460, %f236, %f320, %f428;
	fma.rn.f32 	%f461, %f235, %f331, %f429;
	fma.rn.f32 	%f462, %f235, %f332, %f430;
	fma.rn.f32 	%f463, %f236, %f331, %f431;
	fma.rn.f32 	%f464, %f236, %f332, %f432;
	fma.rn.f32 	%f465, %f237, %f249, %f433;
	fma.rn.f32 	%f466, %f237, %f250, %f434;
	fma.rn.f32 	%f467, %f238, %f249, %f435;
	fma.rn.f32 	%f468, %f238, %f250, %f436;
	fma.rn.f32 	%f469, %f237, %f261, %f437;
	fma.rn.f32 	%f470, %f237, %f262, %f438;
	fma.rn.f32 	%f471, %f238, %f261, %f439;
	fma.rn.f32 	%f472, %f238, %f262, %f440;
	fma.rn.f32 	%f473, %f237, %f273, %f441;
	fma.rn.f32 	%f474, %f237, %f274, %f442;
	fma.rn.f32 	%f475, %f238, %f273, %f443;
	fma.rn.f32 	%f476, %f238, %f274, %f444;
	fma.rn.f32 	%f477, %f237, %f285, %f445;
	fma.rn.f32 	%f478, %f237, %f286, %f446;
	fma.rn.f32 	%f479, %f238, %f285, %f447;
	fma.rn.f32 	%f480, %f238, %f286, %f448;
	fma.rn.f32 	%f481, %f237, %f297, %f449;
	fma.rn.f32 	%f482, %f237, %f298, %f450;
	fma.rn.f32 	%f483, %f238, %f297, %f451;
	fma.rn.f32 	%f484, %f238, %f298, %f452;
	fma.rn.f32 	%f485, %f237, %f309, %f453;
	fma.rn.f32 	%f486, %f237, %f310, %f454;
	fma.rn.f32 	%f487, %f238, %f309, %f455;
	fma.rn.f32 	%f488, %f238, %f310, %f456;
	fma.rn.f32 	%f489, %f237, %f321, %f457;
	fma.rn.f32 	%f490, %f237, %f322, %f458;
	fma.rn.f32 	%f491, %f238, %f321, %f459;
	fma.rn.f32 	%f492, %f238, %f322, %f460;
	fma.rn.f32 	%f493, %f237, %f333, %f461;
	fma.rn.f32 	%f494, %f237, %f334, %f462;
	fma.rn.f32 	%f495, %f238, %f333, %f463;
	fma.rn.f32 	%f496, %f238, %f334, %f464;
	fma.rn.f32 	%f620, %f239, %f251, %f465;
	fma.rn.f32 	%f636, %f239, %f252, %f466;
	fma.rn.f32 	%f628, %f240, %f251, %f467;
	fma.rn.f32 	%f644, %f240, %f252, %f468;
	fma.rn.f32 	%f621, %f239, %f263, %f469;
	fma.rn.f32 	%f637, %f239, %f264, %f470;
	fma.rn.f32 	%f629, %f240, %f263, %f471;
	fma.rn.f32 	%f645, %f240, %f264, %f472;
	fma.rn.f32 	%f622, %f239, %f275, %f473;
	fma.rn.f32 	%f638, %f239, %f276, %f474;
	fma.rn.f32 	%f630, %f240, %f275, %f475;
	fma.rn.f32 	%f646, %f240, %f276, %f476;
	fma.rn.f32 	%f623, %f239, %f287, %f477;
	fma.rn.f32 	%f639, %f239, %f288, %f478;
	fma.rn.f32 	%f631, %f240, %f287, %f479;
	fma.rn.f32 	%f647, %f240, %f288, %f480;
	fma.rn.f32 	%f624, %f239, %f299, %f481;
	fma.rn.f32 	%f640, %f239, %f300, %f482;
	fma.rn.f32 	%f632, %f240, %f299, %f483;
	fma.rn.f32 	%f648, %f240, %f300, %f484;
	fma.rn.f32 	%f625, %f239, %f311, %f485;
	fma.rn.f32 	%f641, %f239, %f312, %f486;
	fma.rn.f32 	%f633, %f240, %f311, %f487;
	fma.rn.f32 	%f649, %f240, %f312, %f488;
	fma.rn.f32 	%f626, %f239, %f323, %f489;
	fma.rn.f32 	%f642, %f239, %f324, %f490;
	fma.rn.f32 	%f634, %f240, %f323, %f491;
	fma.rn.f32 	%f650, %f240, %f324, %f492;
	fma.rn.f32 	%f627, %f239, %f335, %f493;
	fma.rn.f32 	%f643, %f239, %f336, %f494;
	fma.rn.f32 	%f635, %f240, %f335, %f495;
	fma.rn.f32 	%f651, %f240, %f336, %f496;
	add.s32 	%r344, %r344, 1;
	setp.ne.s32 	%p145, %r344, 3;
	@%p145 bra 	$L__BB0_72;
	mov.b32 	%r343, 1;
	mov.pred 	%p149, 0;
	@%p19 bra 	$L__BB0_71;
	add.s32 	%r341, %r341, 1;
	setp.ne.s32 	%p147, %r341, 3;
	@%p147 bra 	$L__BB0_2;
	add.s32 	%r340, %r340, 1;
	setp.ne.s32 	%p148, %r340, 16;
	@%p148 bra 	$L__BB0_1;
	ld.param.u64 	%rd55, [default_function_kernel0_param_2];
	mov.u32 	%r332, %ctaid.z;
	mov.u32 	%r333, %tid.z;
	mov.u32 	%r334, %tid.x;
	mad.lo.s32 	%r335, %r333, 6272, %r334;
	mad.lo.s32 	%r336, %r332, 25088, %r335;
	mov.u32 	%r337, %ctaid.y;
	mad.lo.s32 	%r338, %r337, 112, %r336;
	mad.lo.s32 	%r339, %r65, 28, %r338;
	cvta.to.global.u64 	%rd50, %rd55;
	mul.wide.u32 	%rd51, %r339, 4;
	add.s64 	%rd52, %rd50, %rd51;
	st.global.f32 	[%rd52], %f620;
	st.global.f32 	[%rd52+50176], %f636;
	st.global.f32 	[%rd52+224], %f628;
	st.global.f32 	[%rd52+50400], %f644;
	st.global.f32 	[%rd52+3136], %f621;
	st.global.f32 	[%rd52+53312], %f637;
	st.global.f32 	[%rd52+3360], %f629;
	st.global.f32 	[%rd52+53536], %f645;
	st.global.f32 	[%rd52+6272], %f622;
	st.global.f32 	[%rd52+56448], %f638;
	st.global.f32 	[%rd52+6496], %f630;
	st.global.f32 	[%rd52+56672], %f646;
	st.global.f32 	[%rd52+9408], %f623;
	st.global.f32 	[%rd52+59584], %f639;
	st.global.f32 	[%rd52+9632], %f631;
	st.global.f32 	[%rd52+59808], %f647;
	st.global.f32 	[%rd52+12544], %f624;
	st.global.f32 	[%rd52+62720], %f640;
	st.global.f32 	[%rd52+12768], %f632;
	st.global.f32 	[%rd52+62944], %f648;
	st.global.f32 	[%rd52+15680], %f625;
	st.global.f32 	[%rd52+65856], %f641;
	st.global.f32 	[%rd52+15904], %f633;
	st.global.f32 	[%rd52+66080], %f649;
	st.global.f32 	[%rd52+18816], %f626;
	st.global.f32 	[%rd52+68992], %f642;
	st.global.f32 	[%rd52+19040], %f634;
	st.global.f32 	[%rd52+69216], %f650;
	st.global.f32 	[%rd52+21952], %f627;
	st.global.f32 	[%rd52+72128], %f643;
	st.global.f32 	[%rd52+22176], %f635;
	st.global.f32 	[%rd52+72352], %f651;
	ret;

}


// ===== COMPILED SASS (sm_100) =====

	.target	sm_100

	.elftype	@"ET_EXEC"


//--------------------- .note.nv.tkinfo           --------------------------
	.section	.note.nv.tkinfo,"",@"SHT_NOTE"
	.sectionflags	@"SHF_NOTE_NV_TKINFO"
	.tkinfo
        /*0018*/ 	.word	0x00000002
        /*0030*/ 	.string	""
        /*0030*/ 	.string	"ptxas"
        /*0030*/ 	.string	"Cuda compilation tools, release 13.0, V13.0.88"
        /*0030*/ 	.string	"Build cuda_13.0.r13.0/compiler.36424714_0"
        /*0030*/ 	.string	"-arch sm_100 -m 64 "



//--------------------- .note.nv.cuinfo           --------------------------
	.section	.note.nv.cuinfo,"",@"SHT_NOTE"
	.sectionflags	@"SHF_NOTE_NV_CUINFO"
        /*0018*/ 	.short	0x0002
        /*001a*/ 	.short	0x0064
        /*001c*/ 	.short	0x0082
	.zero		2


//--------------------- .nv.info                  --------------------------
	.section	.nv.info,"",@"SHT_CUDA_INFO"
	.align	4


	//----- nvinfo : EIATTR_REGCOUNT
	.align		4
        /*0000*/ 	.byte	0x04, 0x2f
        /*0002*/ 	.short	(.L_1 - .L_0)
	.align		4
.L_0:
        /*0004*/ 	.word	index@(default_function_kernel0)
        /*0008*/ 	.word	0x00000047


	//----- nvinfo : EIATTR_FRAME_SIZE
	.align		4
.L_1:
        /*000c*/ 	.byte	0x04, 0x11
        /*000e*/ 	.short	(.L_3 - .L_2)
	.align		4
.L_2:
        /*0010*/ 	.word	index@(default_function_kernel0)
        /*0014*/ 	.word	0x00000000


	//----- nvinfo : EIATTR_MIN_STACK_SIZE
	.align		4
.L_3:
        /*0018*/ 	.byte	0x04, 0x12
        /*001a*/ 	.short	(.L_5 - .L_4)
	.align		4
.L_4:
        /*001c*/ 	.word	index@(default_function_kernel0)
        /*0020*/ 	.word	0x00000000
.L_5:


//--------------------- .nv.compat                --------------------------
	.section	.nv.compat,"",@"SHT_CUDA_COMPAT_INFO"
	.align	4
        /*0000*/ 	.byte	0x02, 0x09, 0x00, 0x00, 0x02, 0x02, 0x01, 0x00, 0x02, 0x05, 0x05, 0x00, 0x03, 0x07, 0x01, 0x01
        /*0010*/ 	.byte	0x02, 0x03, 0x00, 0x00, 0x02, 0x06, 0x01, 0x00, 0x04, 0x0b, 0x08, 0x00, 0x09, 0x00, 0x00, 0x00
        /*0020*/ 	.byte	0x00, 0x00, 0x00, 0x00


//--------------------- .nv.info.default_function_kernel0 --------------------------
	.section	.nv.info.default_function_kernel0,"",@"SHT_CUDA_INFO"
	.sectionflags	@""
	.align	4


	//----- nvinfo : EIATTR_CUDA_API_VERSION
	.align		4
        /*0000*/ 	.byte	0x04, 0x37
        /*0002*/ 	.short	(.L_7 - .L_6)
.L_6:
        /*0004*/ 	.word	0x00000082


	//----- nvinfo : EIATTR_KPARAM_INFO
	.align		4
.L_7:
        /*0008*/ 	.byte	0x04, 0x17
        /*000a*/ 	.short	(.L_9 - .L_8)
.L_8:
        /*000c*/ 	.word	0x00000000
        /*0010*/ 	.short	0x0002
        /*0012*/ 	.short	0x0010
        /*0014*/ 	.byte	0x00, 0xf5, 0x21, 0x00


	//----- nvinfo : EIATTR_KPARAM_INFO
	.align		4
.L_9:
        /*0018*/ 	.byte	0x04, 0x17
        /*001a*/ 	.short	(.L_11 - .L_10)
.L_10:
        /*001c*/ 	.word	0x00000000
        /*0020*/ 	.short	0x0001
        /*0022*/ 	.short	0x0008
        /*0024*/ 	.byte	0x00, 0xf5, 0x21, 0x00


	//----- nvinfo : EIATTR_KPARAM_INFO
	.align		4
.L_11:
        /*0028*/ 	.byte	0x04, 0x17
        /*002a*/ 	.short	(.L_13 - .L_12)
.L_12:
        /*002c*/ 	.word	0x00000000
        /*0030*/ 	.short	0x0000
        /*0032*/ 	.short	0x0000
        /*0034*/ 	.byte	0x00, 0xf5, 0x21, 0x00


	//----- nvinfo : EIATTR_SPARSE_MMA_MASK
	.align		4
.L_13:
        /*0038*/ 	.byte	0x03, 0x50
        /*003a*/ 	.short	0x0000


	//----- nvinfo : EIATTR_MAXREG_COUNT
	.align		4
        /*003c*/ 	.byte	0x03, 0x1b
        /*003e*/ 	.short	0x00ff


	//----- nvinfo : EIATTR_NUM_BARRIERS
	.align		4
        /*0040*/ 	.byte	0x02, 0x4c
        /*0042*/ 	.byte	0x01
	.zero		1


	//----- nvinfo : EIATTR_MERCURY_ISA_VERSION
	.align		4
        /*0044*/ 	.byte	0x03, 0x5f
        /*0046*/ 	.short	0x0101


	//----- nvinfo : EIATTR_VRC_CTA_INIT_COUNT
	.align		4
        /*0048*/ 	.byte	0x02, 0x4a
	.zero		1
	.zero		1


	//----- nvinfo : EIATTR_EXIT_INSTR_OFFSETS
	.align		4
        /*004c*/ 	.byte	0x04, 0x1c
        /*004e*/ 	.short	(.L_15 - .L_14)


	//   ....[0]....
.L_14:
        /*0050*/ 	.word	0x000062b0


	//----- nvinfo : EIATTR_CRS_STACK_SIZE
	.align		4
.L_15:
        /*0054*/ 	.byte	0x04, 0x1e
        /*0056*/ 	.short	(.L_17 - .L_16)
.L_16:
        /*0058*/ 	.word	0x00000000


	//----- nvinfo : EIATTR_CBANK_PARAM_SIZE
	.align		4
.L_17:
        /*005c*/ 	.byte	0x03, 0x19
        /*005e*/ 	.short	0x0018


	//----- nvinfo : EIATTR_PARAM_CBANK
	.align		4
        /*0060*/ 	.byte	0x04, 0x0a
        /*0062*/ 	.short	(.L_19 - .L_18)
	.align		4
.L_18:
        /*0064*/ 	.word	index@(.nv.constant0.default_function_kernel0)
        /*0068*/ 	.short	0x0380
        /*006a*/ 	.short	0x0018


	//----- nvinfo : EIATTR_SW_WAR
	.align		4
.L_19:
        /*006c*/ 	.byte	0x04, 0x36
        /*006e*/ 	.short	(.L_21 - .L_20)
.L_20:
        /*0070*/ 	.word	0x00000008
.L_21:


//--------------------- .nv.callgraph             --------------------------
	.section	.nv.callgraph,"",@"SHT_CUDA_CALLGRAPH"
	.align	4
	.sectionentsize	8
	.align		4
        /*0000*/ 	.word	0x00000000
	.align		4
        /*0004*/ 	.word	0xffffffff
	.align		4
        /*0008*/ 	.word	0x00000000
	.align		4
        /*000c*/ 	.word	0xfffffffe
	.align		4
        /*0010*/ 	.word	0x00000000
	.align		4
        /*0014*/ 	.word	0xfffffffd
	.align		4
        /*0018*/ 	.word	0x00000000
	.align		4
        /*001c*/ 	.word	0xfffffffc


//--------------------- .text.default_function_kernel0 --------------------------
	.section	.text.default_function_kernel0,"ax",@progbits
	.align	128
        .global         default_function_kernel0
        .type           default_function_kernel0,@function
        .size           default_function_kernel0,(.L_x_15 - default_function_kernel0)
        .other          default_function_kernel0,@"STO_CUDA_ENTRY STV_DEFAULT"
default_function_kernel0:
.text.default_function_kernel0:
[----:B------:R-:W-:Y:S01]  /*0000*/  LDC R1, c[0x0][0x37c] ;  /* 0x0000df00ff017b82 */ /* 0x000fe20000000800 */
[----:B------:R-:W0:Y:S07]  /*0010*/  S2R R0, SR_TID.X ;  /* 0x0000000000007919 */ /* 0x000e2e0000002100 */
[----:B------:R-:W1:Y:S01]  /*0020*/  S2UR UR4, SR_CTAID.Y ;  /* 0x00000000000479c3 */ /* 0x000e620000002600 */
[----:B------:R-:W-:Y:S01]  /*0030*/  HFMA2 R48, -RZ, RZ, 0, 0 ;  /* 0x00000000ff307431 */ /* 0x000fe200000001ff */
[----:B------:R-:W-:-:S02]  /*0040*/  CS2R R28, SRZ ;  /* 0x00000000001c7805 */ /* 0x000fc4000001ff00 */
[----:B------:R-:W-:Y:S02]  /*0050*/  CS2R R32, SRZ ;  /* 0x0000000000207805 */ /* 0x000fe4000001ff00 */
[----:B------:R-:W-:Y:S02]  /*0060*/  CS2R R36, SRZ ;  /* 0x0000000000247805 */ /* 0x000fe4000001ff00 */
[----:B------:R-:W-:Y:S02]  /*0070*/  CS2R R44, SRZ ;  /* 0x00000000002c7805 */ /* 0x000fe4000001ff00 */
[----:B------:R-:W-:Y:S02]  /*0080*/  CS2R R52, SRZ ;  /* 0x0000000000347805 */ /* 0x000fe4000001ff00 */
[----:B------:R-:W-:Y:S02]  /*0090*/  CS2R R40, SRZ ;  /* 0x0000000000287805 */ /* 0x000fe4000001ff00 */
[----:B------:R-:W-:-:S02]  /*00a0*/  CS2R R54, SRZ ;  /* 0x0000000000367805 */ /* 0x000fc4000001ff00 */
[----:B------:R-:W-:Y:S02]  /*00b0*/  CS2R R38, SRZ ;  /* 0x0000000000267805 */ /* 0x000fe4000001ff00 */
[----:B------:R-:W-:Y:S02]  /*00c0*/  CS2R R26, SRZ ;  /* 0x00000000001a7805 */ /* 0x000fe4000001ff00 */
[----:B------:R-:W-:Y:S02]  /*00d0*/  CS2R R30, SRZ ;  /* 0x00000000001e7805 */ /* 0x000fe4000001ff00 */
[----:B------:R-:W-:Y:S02]  /*00e0*/  CS2R R34, SRZ ;  /* 0x0000000000227805 */ /* 0x000fe4000001ff00 */
[----:B------:R-:W-:Y:S02]  /*00f0*/  CS2R R46, SRZ ;  /* 0x00000000002e7805 */ /* 0x000fe4000001ff00 */
[----:B------:R-:W-:-:S02]  /*0100*/  CS2R R50, SRZ ;  /* 0x0000000000327805 */ /* 0x000fc4000001ff00 */
[----:B------:R-:W-:Y:S01]  /*0110*/  CS2R R42, SRZ ;  /* 0x00000000002a7805 */ /* 0x000fe2000001ff00 */
[----:B------:R-:W2:Y:S01]  /*0120*/  LDCU.64 UR8, c[0x0][0x358] ;  /* 0x00006b00ff0877ac */ /* 0x000ea20008000a00 */
[----:B-1----:R-:W-:Y:S01]  /*0130*/  USHF.L.U32 UR4, UR4, 0x2, URZ ;  /* 0x0000000204047899 */ /* 0x002fe200080006ff */
[----:B0-----:R-:W-:-:S05]  /*0140*/  PRMT R3, R0, 0x9910, RZ ;  /* 0x0000991000037816 */ /* 0x001fca00000000ff */
[----:B------:R-:W-:-:S04]  /*0150*/  IMAD R3, R3, 0x12, RZ ;  /* 0x0000001203037824 */ /* 0x000fc800078e02ff */
[C---:B------:R-:W-:Y:S01]  /*0160*/  VIADD R0, R3.reuse, 0x1 ;  /* 0x0000000103007836 */ /* 0x040fe20000000000 */
[C---:B------:R-:W-:Y:S01]  /*0170*/  IADD3 R7, PT, PT, R3.reuse, 0x5, RZ ;  /* 0x0000000503077810 */ /* 0x040fe20007ffe0ff */
[C---:B------:R-:W-:Y:S02]  /*0180*/  VIADD R15, R3.reuse, 0x2 ;  /* 0x00000002030f7836 */ /* 0x040fe40000000000 */
[C---:B------:R-:W-:Y:S01]  /*0190*/  VIADD R17, R3.reuse, 0x3 ;  /* 0x0000000303117836 */ /* 0x040fe20000000000 */
[----:B------:R-:W-:Y:S01]  /*01a0*/  LOP3.LUT R2, R0, 0xffff, RZ, 0xc0, !PT ;  /* 0x0000ffff00027812 */ /* 0x000fe200078ec0ff */
[----:B------:R-:W-:Y:S01]  /*01b0*/  VIADD R8, R3, 0x6 ;  /* 0x0000000603087836 */ /* 0x000fe20000000000 */
[----:B------:R-:W-:Y:S02]  /*01c0*/  LOP3.LUT R4, R15, 0xffff, RZ, 0xc0, !PT ;  /* 0x0000ffff0f047812 */ /* 0x000fe400078ec0ff */
[----:B------:R-:W-:Y:S01]  /*01d0*/  LOP3.LUT R10, R7, 0xffff, RZ, 0xc0, !PT ;  /* 0x0000ffff070a7812 */ /* 0x000fe200078ec0ff */
[----:B------:R-:W-:Y:S01]  /*01e0*/  IMAD R2, R2, 0xc30d, RZ ;  /* 0x0000c30d02027824 */ /* 0x000fe200078e02ff */
[----:B------:R-:W-:-:S04]  /*01f0*/  LOP3.LUT R11, R8, 0xffff, RZ, 0xc0, !PT ;  /* 0x0000ffff080b7812 */ /* 0x000fc800078ec0ff */
[----:B------:R-:W-:-:S04]  /*0200*/  SHF.R.U32.HI R2, RZ, 0x17, R2 ;  /* 0x00000017ff027819 */ /* 0x000fc80000011602 */
[----:B------:R-:W-:Y:S02]  /*0210*/  PRMT R5, R2, 0x9910, RZ ;  /* 0x0000991002057816 */ /* 0x000fe400000000ff */
[----:B------:R-:W-:-:S03]  /*0220*/  SHF.R.U32.HI R2, RZ, 0x3, R4 ;  /* 0x00000003ff027819 */ /* 0x000fc60000011604 */
[----:B------:R-:W-:Y:S01]  /*0230*/  IMAD.MOV.U32 R4, RZ, RZ, R5 ;  /* 0x000000ffff047224 */ /* 0x000fe200078e0005 */
[----:B------:R-:W-:-:S03]  /*0240*/  LOP3.LUT R5, R2, 0xffff, RZ, 0xc0, !PT ;  /* 0x0000ffff02057812 */ /* 0x000fc600078ec0ff */
[----:B------:R-:W-:Y:S02]  /*0250*/  IMAD R2, R4, 0xa8, RZ ;  /* 0x000000a804027824 */ /* 0x000fe400078e02ff */
[----:B------:R-:W-:Y:S02]  /*0260*/  IMAD R5, R5, 0xc31, RZ ;  /* 0x00000c3105057824 */ /* 0x000fe400078e02ff */
[----:B------:R-:W-:-:S03]  /*0270*/  IMAD.MOV R4, RZ, RZ, -R2 ;  /* 0x000000ffff047224 */ /* 0x000fc600078e0a02 */
[----:B------:R-:W-:Y:S02]  /*0280*/  SHF.R.U32.HI R2, RZ, 0x10, R5 ;  /* 0x00000010ff027819 */ /* 0x000fe40000011605 */
[----:B------:R-:W-:Y:S02]  /*0290*/  PRMT R5, R4, 0x7710, RZ ;  /* 0x0000771004057816 */ /* 0x000fe400000000ff */
[----:B------:R-:W-:Y:S02]  /*02a0*/  PRMT R2, R2, 0x9910, RZ ;  /* 0x0000991002027816 */ /* 0x000fe400000000ff */
[----:B------:R-:W-:Y:S01]  /*02b0*/  LOP3.LUT R4, R17, 0xffff, RZ, 0xc0, !PT ;  /* 0x0000ffff11047812 */ /* 0x000fe200078ec0ff */
[----:B------:R-:W-:Y:S02]  /*02c0*/  IMAD.IADD R0, R0, 0x1, R5 ;  /* 0x0000000100007824 */ /* 0x000fe400078e0205 */
[----:B------:R-:W-:Y:S01]  /*02d0*/  VIADD R5, R3, 0x4 ;  /* 0x0000000403057836 */ /* 0x000fe20000000000 */
[----:B------:R-:W-:Y:S01]  /*02e0*/  SHF.R.U32.HI R4, RZ, 0x3, R4 ;  /* 0x00000003ff047819 */ /* 0x000fe20000011604 */
[----:B------:R-:W-:Y:S01]  /*02f0*/  IMAD R2, R2, 0xa8, RZ ;  /* 0x000000a802027824 */ /* 0x000fe200078e02ff */
[----:B------:R-:W-:-:S02]  /*0300*/  LOP3.LUT R0, R0, 0xfc, RZ, 0xc0, !PT ;  /* 0x000000fc00007812 */ /* 0x000fc400078ec0ff */
[----:B------:R-:W-:Y:S01]  /*0310*/  LOP3.LUT R6, R5, 0xffff, RZ, 0xc0, !PT ;  /* 0x0000ffff05067812 */ /* 0x000fe200078ec0ff */
[----:B------:R-:W-:Y:S01]  /*0320*/  IMAD.MOV R12, RZ, RZ, -R2 ;  /* 0x000000ffff0c7224 */ /* 0x000fe200078e0a02 */
[----:B------:R-:W-:Y:S02]  /*0330*/  LOP3.LUT R9, R4, 0xffff, RZ, 0xc0, !PT ;  /* 0x0000ffff04097812 */ /* 0x000fe400078ec0ff */
[----:B------:R-:W-:Y:S02]  /*0340*/  SHF.R.U32.HI R6, RZ, 0x3, R6 ;  /* 0x00000003ff067819 */ /* 0x000fe40000011606 */
[----:B------:R-:W-:Y:S01]  /*0350*/  SHF.R.U32.HI R4, RZ, 0x3, R10 ;  /* 0x00000003ff047819 */ /* 0x000fe2000001160a */
[----:B------:R-:W-:Y:S01]  /*0360*/  IMAD R9, R9, 0xc31, RZ ;  /* 0x00000c3109097824 */ /* 0x000fe200078e02ff */
[----:B------:R-:W-:Y:S02]  /*0370*/  LOP3.LUT R10, R6, 0xffff, RZ, 0xc0, !PT ;  /* 0x0000ffff060a7812 */ /* 0x000fe400078ec0ff */
[----:B------:R-:W-:-:S02]  /*0380*/  SHF.R.U32.HI R2, RZ, 0x3, R11 ;  /* 0x00000003ff027819 */ /* 0x000fc4000001160b */
[----:B------:R-:W-:Y:S01]  /*0390*/  LOP3.LUT R11, R4, 0xffff, RZ, 0xc0, !PT ;  /* 0x0000ffff040b7812 */ /* 0x000fe200078ec0ff */
[----:B------:R-:W-:Y:S01]  /*03a0*/  IMAD R4, R10, 0xc31, RZ ;  /* 0x00000c310a047824 */ /* 0x000fe200078e02ff */
[----:B------:R-:W-:Y:S02]  /*03b0*/  PRMT R6, R12, 0x7710, RZ ;  /* 0x000077100c067816 */ /* 0x000fe400000000ff */
[----:B------:R-:W-:Y:S01]  /*03c0*/  LOP3.LUT R12, R2, 0xffff, RZ, 0xc0, !PT ;  /* 0x0000ffff020c7812 */ /* 0x000fe200078ec0ff */
[----:B------:R-:W-:Y:S01]  /*03d0*/  IMAD R11, R11, 0xc31, RZ ;  /* 0x00000c310b0b7824 */ /* 0x000fe200078e02ff */
[----:B------:R-:W-:Y:S01]  /*03e0*/  SHF.R.U32.HI R2, RZ, 0x10, R9 ;  /* 0x00000010ff027819 */ /* 0x000fe20000011609 */
[----:B------:R-:W-:Y:S01]  /*03f0*/  IMAD.IADD R15, R15, 0x1, R6 ;  /* 0x000000010f0f7824 */ /* 0x000fe200078e0206 */
[----:B------:R-:W-:Y:S01]  /*0400*/  SHF.R.U32.HI R4, RZ, 0x10, R4 ;  /* 0x00000010ff047819 */ /* 0x000fe20000011604 */
[----:B------:R-:W-:Y:S01]  /*0410*/  IMAD R12, R12, 0xc31, RZ ;  /* 0x00000c310c0c7824 */ /* 0x000fe200078e02ff */
[----:B------:R-:W-:Y:S01]  /*0420*/  PRMT R9, R2, 0x9910, RZ ;  /* 0x0000991002097816 */ /* 0x000fe200000000ff */
[----:B------:R-:W-:Y:S01]  /*0430*/  VIADD R6, R3, 0x7 ;  /* 0x0000000703067836 */ /* 0x000fe20000000000 */
[----:B------:R-:W-:-:S02]  /*0440*/  SHF.R.U32.HI R2, RZ, 0x10, R11 ;  /* 0x00000010ff027819 */ /* 0x000fc4000001160b */
[----:B------:R-:W-:Y:S02]  /*0450*/  PRMT R10, R4, 0x9910, RZ ;  /* 0x00009910040a7816 */ /* 0x000fe400000000ff */
[----:B------:R-:W-:Y:S02]  /*0460*/  SHF.R.U32.HI R4, RZ, 0x10, R12 ;  /* 0x00000010ff047819 */ /* 0x000fe4000001160c */
[----:B------:R-:W-:Y:S01]  /*0470*/  PRMT R11, R2, 0x9910, RZ ;  /* 0x00009910020b7816 */ /* 0x000fe200000000ff */
[----:B------:R-:W-:Y:S01]  /*0480*/  IMAD R2, R9, 0xa8, RZ ;  /* 0x000000a809027824 */ /* 0x000fe200078e02ff */
[----:B------:R-:W-:Y:S02]  /*0490*/  LOP3.LUT R12, R6, 0xffff, RZ, 0xc0, !PT ;  /* 0x0000ffff060c7812 */ /* 0x000fe400078ec0ff */
[----:B------:R-:W-:Y:S01]  /*04a0*/  PRMT R13, R4, 0x9910, RZ ;  /* 0x00009910040d7816 */ /* 0x000fe200000000ff */
[----:B------:R-:W-:Y:S01]  /*04b0*/  IMAD R4, R10, 0xa8, RZ ;  /* 0x000000a80a047824 */ /* 0x000fe200078e02ff */
[----:B------:R-:W-:Y:S01]  /*04c0*/  SHF.R.U32.HI R9, RZ, 0x3, R12 ;  /* 0x00000003ff097819 */ /* 0x000fe2000001160c */
[----:B------:R-:W-:Y:S01]  /*04d0*/  IMAD.MOV R10, RZ, RZ, -R2 ;  /* 0x000000ffff0a7224 */ /* 0x000fe200078e0a02 */
[----:B------:R-:W-:Y:S01]  /*04e0*/  LOP3.LUT R15, R15, 0xfc, RZ, 0xc0, !PT ;  /* 0x000000fc0f0f7812 */ /* 0x000fe200078ec0ff */
[----:B------:R-:W-:Y:S01]  /*04f0*/  IMAD R2, R11, 0xa8, RZ ;  /* 0x000000a80b027824 */ /* 0x000fe200078e02ff */
[----:B------:R-:W-:Y:S01]  /*0500*/  LOP3.LUT R9, R9, 0xffff, RZ, 0xc0, !PT ;  /* 0x0000ffff09097812 */ /* 0x000fe200078ec0ff */
[----:B------:R-:W-:Y:S01]  /*0510*/  IMAD.MOV.U32 R12, RZ, RZ, R13 ;  /* 0x000000ffff0c7224 */ /* 0x000fe200078e000d */
[----:B------:R-:W-:Y:S01]  /*0520*/  PRMT R10, R10, 0x7710, RZ ;  /* 0x000077100a0a7816 */ /* 0x000fe200000000ff */
[----:B------:R-:W-:Y:S01]  /*0530*/  IMAD.MOV R11, RZ, RZ, -R4 ;  /* 0x000000ffff0b7224 */ /* 0x000fe200078e0a04 */
[----:B------:R-:W-:Y:S01]  /*0540*/  SHF.R.U32.HI R0, RZ, 0x2, R0 ;  /* 0x00000002ff007819 */ /* 0x000fe20000011600 */
[----:B------:R-:W-:Y:S01]  /*0550*/  IMAD R4, R12, 0xa8, RZ ;  /* 0x000000a80c047824 */ /* 0x000fe200078e02ff */
[----:B------:R-:W-:Y:S01]  /*0560*/  IADD3 R17, PT, PT, R17, R10, RZ ;  /* 0x0000000a11117210 */ /* 0x000fe20007ffe0ff */
[----:B------:R-:W-:Y:S01]  /*0570*/  IMAD R10, R9, 0xc31, RZ ;  /* 0x00000c31090a7824 */ /* 0x000fe200078e02ff */
[----:B------:R-:W-:Y:S01]  /*0580*/  PRMT R12, R11, 0x7710, RZ ;  /* 0x000077100b0c7816 */ /* 0x000fe200000000ff */
[----:B------:R-:W-:Y:S01]  /*0590*/  IMAD.MOV R11, RZ, RZ, -R2 ;  /* 0x000000ffff0b7224 */ /* 0x000fe200078e0a02 */
[----:B------:R-:W-:Y:S01]  /*05a0*/  SHF.R.U32.HI R15, RZ, 0x2, R15 ;  /* 0x00000002ff0f7819 */ /* 0x000fe2000001160f */
[----:B------:R-:W-:-:S02]  /*05b0*/  VIADD R9, R3, 0x8 ;  /* 0x0000000803097836 */ /* 0x000fc40000000000 */
[----:B------:R-:W-:Y:S01]  /*05c0*/  IMAD.IADD R2, R5, 0x1, R12 ;  /* 0x0000000105027824 */ /* 0x000fe200078e020c */
[----:B------:R-:W-:Y:S01]  /*05d0*/  SHF.R.U32.HI R5, RZ, 0x10, R10 ;  /* 0x00000010ff057819 */ /* 0x000fe2000001160a */
[----:B------:R-:W-:Y:S01]  /*05e0*/  IMAD.MOV R12, RZ, RZ, -R4 ;  /* 0x000000ffff0c7224 */ /* 0x000fe200078e0a04 */
[----:B------:R-:W-:Y:S01]  /*05f0*/  PRMT R4, R11, 0x7710, RZ ;  /* 0x000077100b047816 */ /* 0x000fe200000000ff */
[----:B------:R-:W-:-:S03]  /*0600*/  VIADD R10, R3, 0x9 ;  /* 0x00000009030a7836 */ /* 0x000fc60000000000 */
[----:B------:R-:W-:Y:S01]  /*0610*/  PRMT R11, R12, 0x7710, RZ ;  /* 0x000077100c0b7816 */ /* 0x000fe200000000ff */
[----:B------:R-:W-:Y:S01]  /*0620*/  IMAD.IADD R4, R7, 0x1, R4 ;  /* 0x0000000107047824 */ /* 0x000fe200078e0204 */
[----:B------:R-:W-:Y:S02]  /*0630*/  LOP3.LUT R7, R9, 0xffff, RZ, 0xc0, !PT ;  /* 0x0000ffff09077812 */ /* 0x000fe400078ec0ff */
[----:B------:R-:W-:Y:S01]  /*0640*/  PRMT R12, R5, 0x9910, RZ ;  /* 0x00009910050c7816 */ /* 0x000fe200000000ff */
[----:B------:R-:W-:Y:S01]  /*0650*/  IMAD.IADD R5, R8, 0x1, R11 ;  /* 0x0000000108057824 */ /* 0x000fe200078e020b */
[----:B------:R-:W-:Y:S01]  /*0660*/  SHF.R.U32.HI R7, RZ, 0x3, R7 ;  /* 0x00000003ff077819 */ /* 0x000fe20000011607 */
[C---:B------:R-:W-:Y:S01]  /*0670*/  VIADD R11, R3.reuse, 0xa ;  /* 0x0000000a030b7836 */ /* 0x040fe20000000000 */
[----:B------:R-:W-:Y:S01]  /*0680*/  MOV R8, R12 ;  /* 0x0000000c00087202 */ /* 0x000fe20000000f00 */
[----:B------:R-:W-:Y:S01]  /*0690*/  VIADD R12, R3, 0xb ;  /* 0x0000000b030c7836 */ /* 0x000fe20000000000 */
[----:B------:R-:W-:-:S02]  /*06a0*/  LOP3.LUT R13, R7, 0xffff, RZ, 0xc0, !PT ;  /* 0x0000ffff070d7812 */ /* 0x000fc400078ec0ff */
[----:B------:R-:W-:Y:S01]  /*06b0*/  LOP3.LUT R14, R10, 0xffff, RZ, 0xc0, !PT ;  /* 0x0000ffff0a0e7812 */ /* 0x000fe200078ec0ff */
[----:B------:R-:W-:Y:S01]  /*06c0*/  IMAD R7, R8, 0xa8, RZ ;  /* 0x000000a808077824 */ /* 0x000fe200078e02ff */
[----:B------:R-:W-:Y:S02]  /*06d0*/  LOP3.LUT R16, R11, 0xffff, RZ, 0xc0, !PT ;  /* 0x0000ffff0b107812 */ /* 0x000fe400078ec0ff */
[----:B------:R-:W-:Y:S01]  /*06e0*/  SHF.R.U32.HI R8, RZ, 0x3, R14 ;  /* 0x00000003ff087819 */ /* 0x000fe2000001160e */
[----:B------:R-:W-:Y:S01]  /*06f0*/  IMAD.MOV R19, RZ, RZ, -R7 ;  /* 0x000000ffff137224 */ /* 0x000fe200078e0a07 */
[----:B------:R-:W-:Y:S01]  /*0700*/  SHF.R.U32.HI R7, RZ, 0x3, R16 ;  /* 0x00000003ff077819 */ /* 0x000fe20000011610 */
[----:B------:R-:W-:Y:S01]  /*0710*/  IMAD R14, R13, 0xc31, RZ ;  /* 0x00000c310d0e7824 */ /* 0x000fe200078e02ff */
[----:B------:R-:W-:Y:S02]  /*0720*/  LOP3.LUT R16, R8, 0xffff, RZ, 0xc0, !PT ;  /* 0x0000ffff08107812 */ /* 0x000fe400078ec0ff */
[----:B------:R-:W-:-:S02]  /*0730*/  PRMT R19, R19, 0x7710, RZ ;  /* 0x0000771013137816 */ /* 0x000fc400000000ff */
[----:B------:R-:W-:Y:S01]  /*0740*/  LOP3.LUT R18, R12, 0xffff, RZ, 0xc0, !PT ;  /* 0x0000ffff0c127812 */ /* 0x000fe200078ec0ff */
[----:B------:R-:W-:Y:S01]  /*0750*/  IMAD R16, R16, 0xc31, RZ ;  /* 0x00000c3110107824 */ /* 0x000fe200078e02ff */
[----:B------:R-:W-:Y:S02]  /*0760*/  SHF.R.U32.HI R8, RZ, 0x10, R14 ;  /* 0x00000010ff087819 */ /* 0x000fe4000001160e */
[----:B------:R-:W-:Y:S01]  /*0770*/  LOP3.LUT R14, R7, 0xffff, RZ, 0xc0, !PT ;  /* 0x0000ffff070e7812 */ /* 0x000fe200078ec0ff */
[----:B------:R-:W-:Y:S01]  /*0780*/  IMAD.IADD R7, R6, 0x1, R19 ;  /* 0x0000000106077824 */ /* 0x000fe200078e0213 */
[----:B------:R-:W-:Y:S02]  /*0790*/  SHF.R.U32.HI R13, RZ, 0x3, R18 ;  /* 0x00000003ff0d7819 */ /* 0x000fe40000011612 */
[----:B------:R-:W-:Y:S01]  /*07a0*/  PRMT R19, R8, 0x9910, RZ ;  /* 0x0000991008137816 */ /* 0x000fe200000000ff */
[----:B------:R-:W-:Y:S01]  /*07b0*/  IMAD R8, R14, 0xc31, RZ ;  /* 0x00000c310e087824 */ /* 0x000fe200078e02ff */
[----:B------:R-:W-:-:S02]  /*07c0*/  LOP3.LUT R18, R13, 0xffff, RZ, 0xc0, !PT ;  /* 0x0000ffff0d127812 */ /* 0x000fc400078ec0ff */
[----:B------:R-:W-:Y:S01]  /*07d0*/  SHF.R.U32.HI R6, RZ, 0x10, R16 ;  /* 0x00000010ff067819 */ /* 0x000fe20000011610 */
[----:B------:R-:W-:Y:S01]  /*07e0*/  IMAD.MOV.U32 R13, RZ, RZ, R19 ;  /* 0x000000ffff0d7224 */ /* 0x000fe200078e0013 */
[----:B------:R-:W-:Y:S01]  /*07f0*/  SHF.R.U32.HI R8, RZ, 0x10, R8 ;  /* 0x00000010ff087819 */ /* 0x000fe20000011608 */
[----:B------:R-:W-:Y:S01]  /*0800*/  VIADD R16, R3, 0xc ;  /* 0x0000000c03107836 */ /* 0x000fe20000000000 */
[----:B------:R-:W-:Y:S01]  /*0810*/  PRMT R19, R6, 0x9910, RZ ;  /* 0x0000991006137816 */ /* 0x000fe200000000ff */
[----:B------:R-:W-:Y:S01]  /*0820*/  IMAD R18, R18, 0xc31, RZ ;  /* 0x00000c3112127824 */ /* 0x000fe200078e02ff */
[----:B------:R-:W-:Y:S01]  /*0830*/  PRMT R20, R8, 0x9910, RZ ;  /* 0x0000991008147816 */ /* 0x000fe200000000ff */
[----:B------:R-:W-:Y:S01]  /*0840*/  IMAD R6, R13, 0xa8, RZ ;  /* 0x000000a80d067824 */ /* 0x000fe200078e02ff */
[----:B------:R-:W-:Y:S01]  /*0850*/  LOP3.LUT R14, R16, 0xffff, RZ, 0xc0, !PT ;  /* 0x0000ffff100e7812 */ /* 0x000fe200078ec0ff */
[----:B------:R-:W-:Y:S01]  /*0860*/  IMAD.MOV.U32 R8, RZ, RZ, R19 ;  /* 0x000000ffff087224 */ /* 0x000fe200078e0013 */
[----:B------:R-:W-:-:S02]  /*0870*/  SHF.R.U32.HI R13, RZ, 0x10, R18 ;  /* 0x00000010ff0d7819 */ /* 0x000fc40000011612 */
[----:B------:R-:W-:Y:S01]  /*0880*/  IADD3 R18, PT, PT, RZ, -R6, RZ ;  /* 0x80000006ff127210 */ /* 0x000fe20007ffe0ff */
[----:B------:R-:W-:Y:S01]  /*0890*/  IMAD R8, R8, 0xa8, RZ ;  /* 0x000000a808087824 */ /* 0x000fe200078e02ff */
[----:B------:R-:W-:Y:S02]  /*08a0*/  SHF.R.U32.HI R6, RZ, 0x3, R14 ;  /* 0x00000003ff067819 */ /* 0x000fe4000001160e */
[----:B------:R-:W-:Y:S01]  /*08b0*/  PRMT R21, R13, 0x9910, RZ ;  /* 0x000099100d157816 */ /* 0x000fe200000000ff */
[----:B------:R-:W-:Y:S01]  /*08c0*/  IMAD.MOV.U32 R13, RZ, RZ, R20 ;  /* 0x000000ffff0d7224 */ /* 0x000fe200078e0014 */
[----:B------:R-:W-:Y:S01]  /*08d0*/  PRMT R14, R18, 0x7710, RZ ;  /* 0x00007710120e7816 */ /* 0x000fe200000000ff */
[----:B------:R-:W-:Y:S01]  /*08e0*/  IMAD.MOV R20, RZ, RZ, -R8 ;  /* 0x000000ffff147224 */ /* 0x000fe200078e0a08 */
[----:B------:R-:W-:Y:S01]  /*08f0*/  LOP3.LUT R19, R6, 0xffff, RZ, 0xc0, !PT ;  /* 0x0000ffff06137812 */ /* 0x000fe200078ec0ff */
[----:B------:R-:W-:Y:S01]  /*0900*/  IMAD.MOV.U32 R18, RZ, RZ, R21 ;  /* 0x000000ffff127224 */ /* 0x000fe200078e0015 */
[----:B------:R-:W-:Y:S01]  /*0910*/  LOP3.LUT R5, R5, 0xfc, RZ, 0xc0, !PT ;  /* 0x000000fc05057812 */ /* 0x000fe200078ec0ff */
[----:B------:R-:W-:Y:S01]  /*0920*/  IMAD.IADD R6, R9, 0x1, R14 ;  /* 0x0000000109067824 */ /* 0x000fe200078e020e */
[----:B------:R-:W-:Y:S01]  /*0930*/  LOP3.LUT R7, R7, 0xfc, RZ, 0xc0, !PT ;  /* 0x000000fc07077812 */ /* 0x000fe200078ec0ff */
[----:B------:R-:W-:Y:S01]  /*0940*/  IMAD R9, R13, 0xa8, RZ ;  /* 0x000000a80d097824 */ /* 0x000fe200078e02ff */
[----:B------:R-:W-:Y:S01]  /*0950*/  LOP3.LUT R13, R3, 0xffff, RZ, 0xc0, !PT ;  /* 0x0000ffff030d7812 */ /* 0x000fe200078ec0ff */
[----:B------:R-:W-:Y:S01]  /*0960*/  IMAD R14, R19, 0xc31, RZ ;  /* 0x00000c31130e7824 */ /* 0x000fe200078e02ff */
[----:B------:R-:W-:Y:S01]  /*0970*/  PRMT R19, R20, 0x7710, RZ ;  /* 0x0000771014137816 */ /* 0x000fe200000000ff */
[----:B------:R-:W-:Y:S01]  /*0980*/  IMAD R8, R18, 0xa8, RZ ;  /* 0x000000a812087824 */ /* 0x000fe200078e02ff */
[----:B------:R-:W-:Y:S01]  /*0990*/  SHF.R.U32.HI R5, RZ, 0x2, R5 ;  /* 0x00000002ff057819 */ /* 0x000fe20000011605 */
[----:B------:R-:W-:Y:S01]  /*09a0*/  IMAD.MOV R18, RZ, RZ, -R9 ;  /* 0x000000ffff127224 */ /* 0x000fe200078e0a09 */
[----:B------:R-:W-:Y:S01]  /*09b0*/  SHF.R.U32.HI R9, RZ, 0x10, R14 ;  /* 0x00000010ff097819 */ /* 0x000fe2000001160e */
[----:B------:R-:W-:Y:S01]  /*09c0*/  IMAD.MOV R14, RZ, RZ, -R8 ;  /* 0x000000ffff0e7224 */ /* 0x000fe200078e0a08 */
[----:B------:R-:W-:Y:S01]  /*09d0*/  SHF.R.U32.HI R7, RZ, 0x2, R7 ;  /* 0x00000002ff077819 */ /* 0x000fe20000011607 */
[----:B------:R-:W-:Y:S01]  /*09e0*/  IMAD.IADD R8, R10, 0x1, R19 ;  /* 0x000000010a087824 */ /* 0x000fe200078e0213 */
[----:B------:R-:W-:Y:S01]  /*09f0*/  PRMT R10, R18, 0x7710, RZ ;  /* 0x00007710120a7816 */ /* 0x000fe200000000ff */
[----:B------:R-:W-:Y:S01]  /*0a00*/  IMAD R13, R13, 0xc30d, RZ ;  /* 0x0000c30d0d0d7824 */ /* 0x000fe200078e02ff */
[----:B------:R-:W-:-:S02]  /*0a10*/  PRMT R18, R9, 0x9910, RZ ;  /* 0x0000991009127816 */ /* 0x000fc400000000ff */
[----:B------:R-:W-:Y:S02]  /*0a20*/  PRMT R19, R14, 0x7710, RZ ;  /* 0x000077100e137816 */ /* 0x000fe400000000ff */
[----:B------:R-:W-:Y:S01]  /*0a30*/  IADD3 R9, PT, PT, R11, R10, RZ ;  /* 0x0000000a0b097210 */ /* 0x000fe20007ffe0ff */
[----:B------:R-:W-:Y:S01]  /*0a40*/  IMAD.MOV.U32 R14, RZ, RZ, R18 ;  /* 0x000000ffff0e7224 */ /* 0x000fe200078e0012 */
[----:B------:R-:W-:Y:S01]  /*0a50*/  SHF.R.U32.HI R11, RZ, 0x17, R13 ;  /* 0x00000017ff0b7819 */ /* 0x000fe2000001160d */
[----:B------:R-:W-:Y:S01]  /*0a60*/  IMAD.IADD R10, R12, 0x1, R19 ;  /* 0x000000010c0a7824 */ /* 0x000fe200078e0213 */
[----:B------:R-:W-:Y:S01]  /*0a70*/  LOP3.LUT R9, R9, 0xfc, RZ, 0xc0, !PT ;  /* 0x000000fc09097812 */ /* 0x000fe200078ec0ff */
[----:B------:R-:W-:Y:S01]  /*0a80*/  VIADD R19, R3, 0xd ;  /* 0x0000000d03137836 */ /* 0x000fe20000000000 */
[----:B------:R-:W-:Y:S01]  /*0a90*/  PRMT R20, R11, 0x9910, RZ ;  /* 0x000099100b147816 */ /* 0x000fe200000000ff */
[----:B------:R-:W-:Y:S01]  /*0aa0*/  IMAD R12, R14, 0xa8, RZ ;  /* 0x000000a80e0c7824 */ /* 0x000fe200078e02ff */
[----:B------:R-:W-:Y:S01]  /*0ab0*/  SHF.R.U32.HI R9, RZ, 0x2, R9 ;  /* 0x00000002ff097819 */ /* 0x000fe20000011609 */
[----:B------:R-:W-:Y:S01]  /*0ac0*/  VIADD R13, R3, 0xe ;  /* 0x0000000e030d7836 */ /* 0x000fe20000000000 */
[----:B------:R-:W-:Y:S01]  /*0ad0*/  LOP3.LUT R11, R19, 0xffff, RZ, 0xc0, !PT ;  /* 0x0000ffff130b7812 */ /* 0x000fe200078ec0ff */
[----:B------:R-:W-:Y:S01]  /*0ae0*/  IMAD.MOV R21, RZ, RZ, -R12 ;  /* 0x000000ffff157224 */ /* 0x000fe200078e0a0c */
[----:B------:R-:W-:Y:S01]  /*0af0*/  LOP3.LUT R10, R10, 0xfc, RZ, 0xc0, !PT ;  /* 0x000000fc0a0a7812 */ /* 0x000fe200078ec0ff */
[----:B------:R-:W-:Y:S01]  /*0b00*/  VIADD R14, R3, 0xf ;  /* 0x0000000f030e7836 */ /* 0x000fe20000000000 */
[----:B------:R-:W-:Y:S01]  /*0b10*/  LOP3.LUT R18, R13, 0xffff, RZ, 0xc0, !PT ;  /* 0x0000ffff0d127812 */ /* 0x000fe200078ec0ff */
[----:B------:R-:W-:Y:S01]  /*0b20*/  IMAD.MOV.U32 R12, RZ, RZ, R20 ;  /* 0x000000ffff0c7224 */ /* 0x000fe200078e0014 */
[----:B------:R-:W-:-:S02]  /*0b30*/  SHF.R.U32.HI R11, RZ, 0x3, R11 ;  /* 0x00000003ff0b7819 */ /* 0x000fc4000001160b */
[----:B------:R-:W-:Y:S01]  /*0b40*/  PRMT R21, R21, 0x7710, RZ ;  /* 0x0000771015157816 */ /* 0x000fe200000000ff */
[----:B------:R-:W-:Y:S01]  /*0b50*/  IMAD R12, R12, 0xa8, RZ ;  /* 0x000000a80c0c7824 */ /* 0x000fe200078e02ff */
[----:B------:R-:W-:Y:S02]  /*0b60*/  LOP3.LUT R22, R14, 0xffff, RZ, 0xc0, !PT ;  /* 0x0000ffff0e167812 */ /* 0x000fe400078ec0ff */
[----:B------:R-:W-:Y:S02]  /*0b70*/  SHF.R.U32.HI R18, RZ, 0x3, R18 ;  /* 0x00000003ff127819 */ /* 0x000fe40000011612 */
[----:B------:R-:W-:Y:S02]  /*0b80*/  LOP3.LUT R20, R11, 0xffff, RZ, 0xc0, !PT ;  /* 0x0000ffff0b147812 */ /* 0x000fe400078ec0ff */
[----:B------:R-:W-:Y:S02]  /*0b90*/  IADD3 R11, PT, PT, R16, R21, RZ ;  /* 0x00000015100b7210 */ /* 0x000fe40007ffe0ff */
[----:B------:R-:W-:-:S02]  /*0ba0*/  SHF.R.U32.HI R16, RZ, 0x3, R22 ;  /* 0x00000003ff107819 */ /* 0x000fc40000011616 */
[----:B------:R-:W-:Y:S01]  /*0bb0*/  LOP3.LUT R21, R18, 0xffff, RZ, 0xc0, !PT ;  /* 0x0000ffff12157812 */ /* 0x000fe200078ec0ff */
[----:B------:R-:W-:Y:S01]  /*0bc0*/  IMAD.MOV R18, RZ, RZ, -R12 ;  /* 0x000000ffff127224 */ /* 0x000fe200078e0a0c */
[----:B------:R-:W-:Y:S01]  /*0bd0*/  SHF.R.U32.HI R10, RZ, 0x2, R10 ;  /* 0x00000002ff0a7819 */ /* 0x000fe2000001160a */
[----:B------:R-:W-:Y:S01]  /*0be0*/  IMAD R12, R20, 0xc31, RZ ;  /* 0x00000c31140c7824 */ /* 0x000fe200078e02ff */
[----:B------:R-:W-:Y:S01]  /*0bf0*/  LOP3.LUT R20, R16, 0xffff, RZ, 0xc0, !PT ;  /* 0x0000ffff10147812 */ /* 0x000fe200078ec0ff */
[----:B------:R-:W-:Y:S01]  /*0c00*/  VIADD R16, R3, 0x10 ;  /* 0x0000001003107836 */ /* 0x000fe20000000000 */
[----:B------:R-:W-:Y:S01]  /*0c10*/  PRMT R18, R18, 0x7710, RZ ;  /* 0x0000771012127816 */ /* 0x000fe200000000ff */
[----:B------:R-:W-:Y:S01]  /*0c20*/  IMAD R21, R21, 0xc31, RZ ;  /* 0x00000c3115157824 */ /* 0x000fe200078e02ff */
[----:B------:R-:W-:Y:S01]  /*0c30*/  SHF.R.U32.HI R12, RZ, 0x10, R12 ;  /* 0x00000010ff0c7819 */ /* 0x000fe2000001160c */
[----:B------:R-:W-:Y:S01]  /*0c40*/  IMAD R20, R20, 0xc31, RZ ;  /* 0x00000c3114147824 */ /* 0x000fe200078e02ff */
[----:B------:R-:W-:Y:S01]  /*0c50*/  LOP3.LUT R23, R16, 0xffff, RZ, 0xc0, !PT ;  /* 0x0000ffff10177812 */ /* 0x000fe200078ec0ff */
[C---:B------:R-:W-:Y:S01]  /*0c60*/  IMAD.IADD R18, R3.reuse, 0x1, R18 ;  /* 0x0000000103127824 */ /* 0x040fe200078e0212 */
[----:B------:R-:W-:Y:S01]  /*0c70*/  PRMT R22, R12, 0x9910, RZ ;  /* 0x000099100c167816 */ /* 0x000fe200000000ff */
[----:B------:R-:W-:Y:S01]  /*0c80*/  VIADD R3, R3, 0x11 ;  /* 0x0000001103037836 */ /* 0x000fe20000000000 */
[----:B------:R-:W-:-:S02]  /*0c90*/  SHF.R.U32.HI R12, RZ, 0x10, R21 ;  /* 0x00000010ff0c7819 */ /* 0x000fc40000011615 */
[----:B------:R-:W-:Y:S02]  /*0ca0*/  SHF.R.U32.HI R20, RZ, 0x10, R20 ;  /* 0x00000010ff147819 */ /* 0x000fe40000011614 */
[----:B------:R-:W-:Y:S02]  /*0cb0*/  SHF.R.U32.HI R21, RZ, 0x3, R23 ;  /* 0x00000003ff157819 */ /* 0x000fe40000011617 */
[----:B------:R-:W-:Y:S01]  /*0cc0*/  PRMT R23, R12, 0x9910, RZ ;  /* 0x000099100c177816 */ /* 0x000fe200000000ff */
[----:B------:R-:W-:Y:S01]  /*0cd0*/  IMAD R12, R22, 0xa8, RZ ;  /* 0x000000a8160c7824 */ /* 0x000fe200078e02ff */
[----:B------:R-:W-:Y:S02]  /*0ce0*/  PRMT R25, R20, 0x9910, RZ ;  /* 0x0000991014197816 */ /* 0x000fe400000000ff */
[----:B------:R-:W-:Y:S01]  /*0cf0*/  LOP3.LUT R24, R3, 0xffff, RZ, 0xc0, !PT ;  /* 0x0000ffff03187812 */ /* 0x000fe200078ec0ff */
[----:B------:R-:W-:Y:S01]  /*0d00*/  IMAD.MOV.U32 R22, RZ, RZ, R23 ;  /* 0x000000ffff167224 */ /* 0x000fe200078e0017 */
[----:B------:R-:W-:Y:S01]  /*0d10*/  LOP3.LUT R23, R21, 0xffff, RZ, 0xc0, !PT ;  /* 0x0000ffff15177812 */ /* 0x000fe200078ec0ff */
[----:B------:R-:W-:Y:S01]  /*0d20*/  IMAD.MOV.U32 R21, RZ, RZ, R25 ;  /* 0x000000ffff157224 */ /* 0x000fe200078e0019 */
[----:B------:R-:W-:Y:S01]  /*0d30*/  SHF.R.U32.HI R20, RZ, 0x3, R24 ;  /* 0x00000003ff147819 */ /* 0x000fe20000011618 */
[----:B------:R-:W-:Y:S01]  /*0d40*/  IMAD.MOV R25, RZ, RZ, -R12 ;  /* 0x000000ffff197224 */ /* 0x000fe200078e0a0c */
[----:B------:R-:W-:Y:S01]  /*0d50*/  LOP3.LUT R18, R18, 0xfc, RZ, 0xc0, !PT ;  /* 0x000000fc12127812 */ /* 0x000fe200078ec0ff */
[----:B------:R-:W-:Y:S01]  /*0d60*/  IMAD R12, R22, 0xa8, RZ ;  /* 0x000000a8160c7824 */ /* 0x000fe200078e02ff */
[----:B------:R-:W-:Y:S01]  /*0d70*/  LOP3.LUT R24, R20, 0xffff, RZ, 0xc0, !PT ;  /* 0x0000ffff14187812 */ /* 0x000fe200078ec0ff */
[----:B------:R-:W-:Y:S01]  /*0d80*/  IMAD R23, R23, 0xc31, RZ ;  /* 0x00000c3117177824 */ /* 0x000fe200078e02ff */
[----:B------:R-:W-:Y:S01]  /*0d90*/  PRMT R22, R25, 0x7710, RZ ;  /* 0x0000771019167816 */ /* 0x000fe200000000ff */
[----:B------:R-:W-:Y:S01]  /*0da0*/  IMAD R20, R21, 0xa8, RZ ;  /* 0x000000a815147824 */ /* 0x000fe200078e02ff */
[----:B------:R-:W-:Y:S01]  /*0db0*/  IADD3 R21, PT, PT, RZ, -R12, RZ ;  /* 0x8000000cff157210 */ /* 0x000fe20007ffe0ff */
[----:B------:R-:W-:Y:S01]  /*0dc0*/  IMAD R24, R24, 0xc31, RZ ;  /* 0x00000c3118187824 */ /* 0x000fe200078e02ff */
[----:B------:R-:W-:Y:S01]  /*0dd0*/  SHF.R.U32.HI R18, RZ, 0x2, R18 ;  /* 0x00000002ff127819 */ /* 0x000fe20000011612 */
[----:B------:R-:W-:Y:S01]  /*0de0*/  IMAD.IADD R12, R19, 0x1, R22 ;  /* 0x00000001130c7824 */ /* 0x000fe200078e0216 */
[----:B------:R-:W-:Y:S01]  /*0df0*/  SHF.R.U32.HI R19, RZ, 0x10, R23 ;  /* 0x00000010ff137819 */ /* 0x000fe20000011617 */
[----:B------:R-:W-:Y:S01]  /*0e00*/  IMAD.MOV R23, RZ, RZ, -R20 ;  /* 0x000000ffff177224 */ /* 0x000fe200078e0a14 */
[----:B------:R-:W-:-:S02]  /*0e10*/  PRMT R22, R21, 0x7710, RZ ;  /* 0x0000771015167816 */ /* 0x000fc400000000ff */
[----:B------:R-:W-:Y:S02]  /*0e20*/  SHF.R.U32.HI R20, RZ, 0x10, R24 ;  /* 0x00000010ff147819 */ /* 0x000fe40000011618 */
[----:B------:R-:W-:Y:S02]  /*0e30*/  CS2R R24, SRZ ;  /* 0x0000000000187805 */ /* 0x000fe4000001ff00 */
[----:B------:R-:W-:Y:S01]  /*0e40*/  PRMT R21, R19, 0x9910, RZ ;  /* 0x0000991013157816 */ /* 0x000fe200000000ff */
[----:B------:R-:W-:Y:S01]  /*0e50*/  IMAD.IADD R13, R13, 0x1, R22 ;  /* 0x000000010d0d7824 */ /* 0x000fe200078e0216 */
[----:B------:R-:W-:Y:S02]  /*0e60*/  PRMT R22, R20, 0x9910, RZ ;  /* 0x0000991014167816 */ /* 0x000fe400000000ff */
[----:B------:R-:W-:Y:S01]  /*0e70*/  PRMT R19, R23, 0x7710, RZ ;  /* 0x0000771017137816 */ /* 0x000fe200000000ff */
[----:B------:R-:W-:Y:S01]  /*0e80*/  IMAD.MOV.U32 R20, RZ, RZ, R21 ;  /* 0x000000ffff147224 */ /* 0x000fe200078e0015 */
[----:B------:R-:W-:Y:S01]  /*0e90*/  PRMT R18, R18, 0x9910, RZ ;  /* 0x0000991012127816 */ /* 0x000fe200000000ff */
[----:B------:R-:W-:Y:S01]  /*0ea0*/  IMAD.MOV.U32 R21, RZ, RZ, R22 ;  /* 0x000000ffff157224 */ /* 0x000fe200078e0016 */
[----:B------:R-:W-:Y:S01]  /*0eb0*/  LOP3.LUT R11, R11, 0xfc, RZ, 0xc0, !PT ;  /* 0x000000fc0b0b7812 */ /* 0x000fe200078ec0ff */
[----:B------:R-:W-:Y:S01]  /*0ec0*/  IMAD.IADD R14, R14, 0x1, R19 ;  /* 0x000000010e0e7824 */ /* 0x000fe200078e0213 */
[----:B------:R-:W-:Y:S01]  /*0ed0*/  LOP3.LUT R13, R13, 0xfc, RZ, 0xc0, !PT ;  /* 0x000000fc0d0d7812 */ /* 0x000fe200078ec0ff */
[----:B------:R-:W-:Y:S01]  /*0ee0*/  IMAD R19, R20, 0xa8, RZ ;  /* 0x000000a814137824 */ /* 0x000fe200078e02ff */
[----:B------:R-:W-:Y:S01]  /*0ef0*/  SHF.R.U32.HI R11, RZ, 0x2, R11 ;  /* 0x00000002ff0b7819 */ /* 0x000fe2000001160b */
[----:B------:R-:W-:Y:S01]  /*0f00*/  IMAD R20, R21, 0xa8, RZ ;  /* 0x000000a815147824 */ /* 0x000fe200078e02ff */
[----:B------:R-:W-:Y:S01]  /*0f10*/  LOP3.LUT R14, R14, 0xfc, RZ, 0xc0, !PT ;  /* 0x000000fc0e0e7812 */ /* 0x000fe200078ec0ff */
[----:B------:R-:W-:Y:S01]  /*0f20*/  IMAD.MOV R21, RZ, RZ, -R19 ;  /* 0x000000ffff157224 */ /* 0x000fe200078e0a13 */
[----:B------:R-:W-:Y:S01]  /*0f30*/  PRMT R19, R0, 0x9910, RZ ;  /* 0x0000991000137816 */ /* 0x000fe200000000ff */
[----:B------:R-:W-:Y:S01]  /*0f40*/  IMAD R0, R18, 0x25, RZ ;  /* 0x0000002512007824 */ /* 0x000fe200078e02ff */
[----:B------:R-:W-:-:S02]  /*0f50*/  IADD3 R22, PT, PT, RZ, -R20, RZ ;  /* 0x80000014ff167210 */ /* 0x000fc40007ffe0ff */
[----:B------:R-:W-:Y:S01]  /*0f60*/  PRMT R20, R15, 0x9910, RZ ;  /* 0x000099100f147816 */ /* 0x000fe200000000ff */
[----:B------:R-:W-:Y:S01]  /*0f70*/  IMAD R18, R19, 0x25, RZ ;  /* 0x0000002513127824 */ /* 0x000fe200078e02ff */
[----:B------:R-:W-:Y:S02]  /*0f80*/  PRMT R15, R21, 0x7710, RZ ;  /* 0x00007710150f7816 */ /* 0x000fe400000000ff */
[----:B------:R-:W-:Y:S01]  /*0f90*/  LOP3.LUT R0, R0, 0xffff, RZ, 0xc0, !PT ;  /* 0x0000ffff00007812 */ /* 0x000fe200078ec0ff */
[----:B------:R-:W-:Y:S01]  /*0fa0*/  IMAD R19, R20, 0x25, RZ ;  /* 0x0000002514137824 */ /* 0x000fe200078e02ff */
[----:B------:R-:W-:Y:S01]  /*0fb0*/  PRMT R20, R7, 0x9910, RZ ;  /* 0x0000991007147816 */ /* 0x000fe200000000ff */
[----:B------:R-:W-:Y:S01]  /*0fc0*/  IMAD.IADD R15, R16, 0x1, R15 ;  /* 0x00000001100f7824 */ /* 0x000fe200078e020f */
[----:B------:R-:W-:Y:S01]  /*0fd0*/  PRMT R16, R22, 0x7710, RZ ;  /* 0x0000771016107816 */ /* 0x000fe200000000ff */
[----:B------:R-:W-:Y:S01]  /*0fe0*/  IMAD.MOV.U32 R22, RZ, RZ, RZ ;  /* 0x000000ffff167224 */ /* 0x000fe200078e00ff */
[----:B------:R-:W-:-:S02]  /*0ff0*/  SHF.R.U32.HI R0, RZ, 0x8, R0 ;  /* 0x00000008ff007819 */ /* 0x000fc40000011600 */
[----:B------:R-:W-:Y:S01]  /*1000*/  LOP3.LUT R19, R19, 0xffff, RZ, 0xc0, !PT ;  /* 0x0000ffff13137812 */ /* 0x000fe200078ec0ff */
[----:B------:R-:W-:Y:S01]  /*1010*/  IMAD.IADD R16, R3, 0x1, R16 ;  /* 0x0000000103107824 */ /* 0x000fe200078e0210 */
[----:B------:R-:W-:Y:S02]  /*1020*/  LOP3.LUT R3, R18, 0xffff, RZ, 0xc0, !PT ;  /* 0x0000ffff12037812 */ /* 0x000fe400078ec0ff */
[----:B------:R-:W-:Y:S02]  /*1030*/  LOP3.LUT R18, R17, 0xfc, RZ, 0xc0, !PT ;  /* 0x000000fc11127812 */ /* 0x000fe400078ec0ff */
[----:B------:R-:W-:Y:S02]  /*1040*/  LOP3.LUT R0, R0, 0xffff, RZ, 0xc0, !PT ;  /* 0x0000ffff00007812 */ /* 0x000fe400078ec0ff */
[----:B------:R-:W-:Y:S02]  /*1050*/  SHF.R.U32.HI R17, RZ, 0x8, R19 ;  /* 0x00000008ff117819 */ /* 0x000fe40000011613 */
[C---:B------:R-:W-:Y:S01]  /*1060*/  LOP3.LUT P0, RZ, R0.reuse, UR4, RZ, 0xfc, !PT ;  /* 0x0000000400ff7c12 */ /* 0x040fe2000f80fcff */
[----:B------:R-:W-:Y:S01]  /*1070*/  VIADD R0, R0, UR4 ;  /* 0x0000000400007c36 */ /* 0x000fe20008000000 */
[----:B------:R-:W-:-:S02]  /*1080*/  LOP3.LUT R17, R17, 0xffff, RZ, 0xc0, !PT ;  /* 0x0000ffff11117812 */ /* 0x000fc400078ec0ff */
[----:B------:R-:W-:Y:S02]  /*1090*/  SHF.R.U32.HI R18, RZ, 0x2, R18 ;  /* 0x00000002ff127819 */ /* 0x000fe40000011612 */
[C---:B------:R-:W-:Y:S01]  /*10a0*/  LOP3.LUT P2, RZ, R17.reuse, UR4, RZ, 0xfc, !PT ;  /* 0x0000000411ff7c12 */ /* 0x040fe2000f84fcff */
[----:B------:R-:W-:Y:S01]  /*10b0*/  VIADD R17, R17, UR4 ;  /* 0x0000000411117c36 */ /* 0x000fe20008000000 */
[----:B------:R-:W-:Y:S02]  /*10c0*/  ISETP.LT.U32.AND P0, PT, R0, 0x1d, P0 ;  /* 0x0000001d0000780c */ /* 0x000fe40000701070 */
[----:B------:R-:W-:Y:S02]  /*10d0*/  PRMT R19, R18, 0x9910, RZ ;  /* 0x0000991012137816 */ /* 0x000fe400000000ff */
[----:B------:R-:W-:Y:S02]  /*10e0*/  P2R R0, PR, RZ, 0x1 ;  /* 0x00000001ff007803 */ /* 0x000fe40000000000 */
[----:B------:R-:W-:-:S02]  /*10f0*/  ISETP.LT.U32.AND P0, PT, R17, 0x1d, P2 ;  /* 0x0000001d1100780c */ /* 0x000fc40001701070 */
[----:B------:R-:W-:Y:S02]  /*1100*/  LOP3.LUT R17, R2, 0xfc, RZ, 0xc0, !PT ;  /* 0x000000fc02117812 */ /* 0x000fe400078ec0ff */
[----:B------:R-:W-:Y:S01]  /*1110*/  LOP3.LUT R18, R4, 0xfc, RZ, 0xc0, !PT ;  /* 0x000000fc04127812 */ /* 0x000fe200078ec0ff */
[----:B------:R-:W-:Y:S01]  /*1120*/  IMAD R4, R19, 0x25, RZ ;  /* 0x0000002513047824 */ /* 0x000fe200078e02ff */
[----:B------:R-:W-:Y:S02]  /*1130*/  SHF.R.U32.HI R17, RZ, 0x2, R17 ;  /* 0x00000002ff117819 */ /* 0x000fe40000011611 */
[----:B------:R-:W-:Y:S02]  /*1140*/  SHF.R.U32.HI R3, RZ, 0x8, R3 ;  /* 0x00000008ff037819 */ /* 0x000fe40000011603 */
[----:B------:R-:W-:Y:S02]  /*1150*/  PRMT R17, R17, 0x9910, RZ ;  /* 0x0000991011117816 */ /* 0x000fe400000000ff */
[----:B------:R-:W-:-:S02]  /*1160*/  SHF.R.U32.HI R18, RZ, 0x2, R18 ;  /* 0x00000002ff127819 */ /* 0x000fc40000011612 */
[----:B------:R-:W-:Y:S01]  /*1170*/  PRMT R19, R5, 0x9910, RZ ;  /* 0x0000991005137816 */ /* 0x000fe200000000ff */
[----:B------:R-:W-:Y:S01]  /*1180*/  IMAD.MOV.U32 R5, RZ, RZ, R17 ;  /* 0x000000ffff057224 */ /* 0x000fe200078e0011 */
[----:B------:R-:W-:Y:S02]  /*1190*/  LOP3.LUT R3, R3, 0xffff, RZ, 0xc0, !PT ;  /* 0x0000ffff03037812 */ /* 0x000fe400078ec0ff */
[----:B------:R-:W-:Y:S01]  /*11a0*/  LOP3.LUT R4, R4, 0xffff, RZ, 0xc0, !PT ;  /* 0x0000ffff04047812 */ /* 0x000fe200078ec0ff */
[----:B------:R-:W-:Y:S01]  /*11b0*/  IMAD R5, R5, 0x25, RZ ;  /* 0x0000002505057824 */ /* 0x000fe200078e02ff */
[----:B------:R-:W-:Y:S02]  /*11c0*/  PRMT R18, R18, 0x9910, RZ ;  /* 0x0000991012127816 */ /* 0x000fe400000000ff */
[----:B------:R-:W-:Y:S02]  /*11d0*/  MOV R17, R19 ;  /* 0x0000001300117202 */ /* 0x000fe40000000f00 */
[C---:B------:R-:W-:Y:S01]  /*11e0*/  LOP3.LUT P1, RZ, R3.reuse, UR4, RZ, 0xfc, !PT ;  /* 0x0000000403ff7c12 */ /* 0x040fe2000f82fcff */
[----:B------:R-:W-:Y:S01]  /*11f0*/  VIADD R3, R3, UR4 ;  /* 0x0000000403037c36 */ /* 0x000fe20008000000 */
[----:B------:R-:W-:Y:S01]  /*1200*/  SHF.R.U32.HI R4, RZ, 0x8, R4 ;  /* 0x00000008ff047819 */ /* 0x000fe20000011604 */
[----:B------:R-:W-:Y:S01]  /*1210*/  IMAD.MOV.U32 R7, RZ, RZ, R18 ;  /* 0x000000ffff077224 */ /* 0x000fe200078e0012 */
[----:B------:R-:W-:Y:S01]  /*1220*/  SHF.R.U32.HI R13, RZ, 0x2, R13 ;  /* 0x00000002ff0d7819 */ /* 0x000fe2000001160d */
[----:B------:R-:W-:Y:S01]  /*1230*/  IMAD R17, R17, 0x25, RZ ;  /* 0x0000002511117824 */ /* 0x000fe200078e02ff */
[----:B------:R-:W-:Y:S01]  /*1240*/  LOP3.LUT R4, R4, 0xffff, RZ, 0xc0, !PT ;  /* 0x0000ffff04047812 */ /* 0x000fe200078ec0ff */
[----:B------:R-:W-:Y:S01]  /*1250*/  IMAD R7, R7, 0x25, RZ ;  /* 0x0000002507077824 */ /* 0x000fe200078e02ff */
[----:B------:R-:W-:Y:S01]  /*1260*/  ISETP.LT.U32.AND P1, PT, R3, 0x1d, P1 ;  /* 0x0000001d0300780c */ /* 0x000fe20000f21070 */
[----:B------:R-:W-:Y:S01]  /*1270*/  IMAD.MOV.U32 R18, RZ, RZ, R20 ;  /* 0x000000ffff127224 */ /* 0x000fe200078e0014 */
[----:B------:R-:W-:-:S02]  /*1280*/  P2R R3, PR, RZ, 0x1 ;  /* 0x00000001ff037803 */ /* 0x000fc40000000000 */
[----:B------:R-:W-:Y:S01]  /*1290*/  LOP3.LUT R17, R17, 0xffff, RZ, 0xc0, !PT ;  /* 0x0000ffff11117812 */ /* 0x000fe200078ec0ff */
[----:B------:R-:W-:Y:S01]  /*12a0*/  IMAD R18, R18, 0x25, RZ ;  /* 0x0000002512127824 */ /* 0x000fe200078e02ff */
[C---:B------:R-:W-:Y:S01]  /*12b0*/  LOP3.LUT P0, RZ, R4.reuse, UR4, RZ, 0xfc, !PT ;  /* 0x0000000404ff7c12 */ /* 0x040fe2000f80fcff */
[----:B------:R-:W-:Y:S01]  /*12c0*/  VIADD R4, R4, UR4 ;  /* 0x0000000404047c36 */ /* 0x000fe20008000000 */
[----:B------:R-:W-:Y:S02]  /*12d0*/  LOP3.LUT R7, R7, 0xffff, RZ, 0xc0, !PT ;  /* 0x0000ffff07077812 */ /* 0x000fe400078ec0ff */
[----:B------:R-:W-:Y:S02]  /*12e0*/  SHF.R.U32.HI R17, RZ, 0x8, R17 ;  /* 0x00000008ff117819 */ /* 0x000fe40000011611 */
[----:B------:R-:W-:Y:S02]  /*12f0*/  ISETP.LT.U32.AND P0, PT, R4, 0x1d, P0 ;  /* 0x0000001d0400780c */ /* 0x000fe40000701070 */
[----:B------:R-:W-:-:S02]  /*1300*/  SHF.R.U32.HI R7, RZ, 0x8, R7 ;  /* 0x00000008ff077819 */ /* 0x000fc40000011607 */
[----:B------:R-:W-:Y:S02]  /*1310*/  LOP3.LUT R17, R17, 0xffff, RZ, 0xc0, !PT ;  /* 0x0000ffff11117812 */ /* 0x000fe400078ec0ff */
[----:B------:R-:W-:Y:S02]  /*1320*/  LOP3.LUT R18, R18, 0xffff, RZ, 0xc0, !PT ;  /* 0x0000ffff12127812 */ /* 0x000fe400078ec0ff */
[----:B------:R-:W-:Y:S02]  /*1330*/  P2R R4, PR, RZ, 0x1 ;  /* 0x00000001ff047803 */ /* 0x000fe40000000000 */
[----:B------:R-:W-:Y:S02]  /*1340*/  LOP3.LUT R7, R7, 0xffff, RZ, 0xc0, !PT ;  /* 0x0000ffff07077812 */ /* 0x000fe400078ec0ff */
[C---:B------:R-:W-:Y:S01]  /*1350*/  LOP3.LUT P0, RZ, R17.reuse, UR4, RZ, 0xfc, !PT ;  /* 0x0000000411ff7c12 */ /* 0x040fe2000f80fcff */
[----:B------:R-:W-:Y:S01]  /*1360*/  VIADD R17, R17, UR4 ;  /* 0x0000000411117c36 */ /* 0x000fe20008000000 */
[----:B------:R-:W-:-:S02]  /*1370*/  P2R R2, PR, RZ, 0x2 ;  /* 0x00000002ff027803 */ /* 0x000fc40000000000 */
[----:B------:R-:W-:Y:S02]  /*1380*/  SHF.R.U32.HI R18, RZ, 0x8, R18 ;  /* 0x00000008ff127819 */ /* 0x000fe40000011612 */
[C---:B------:R-:W-:Y:S01]  /*1390*/  LOP3.LUT P1, RZ, R7.reuse, UR4, RZ, 0xfc, !PT ;  /* 0x0000000407ff7c12 */ /* 0x040fe2000f82fcff */
[----:B------:R-:W-:Y:S01]  /*13a0*/  VIADD R7, R7, UR4 ;  /* 0x0000000407077c36 */ /* 0x000fe20008000000 */
[----:B------:R-:W-:Y:S02]  /*13b0*/  LOP3.LUT R18, R18, 0xffff, RZ, 0xc0, !PT ;  /* 0x0000ffff12127812 */ /* 0x000fe400078ec0ff */
[----:B------:R-:W-:Y:S02]  /*13c0*/  ISETP.LT.U32.AND P0, PT, R17, 0x1d, P0 ;  /* 0x0000001d1100780c */ /* 0x000fe40000701070 */
[----:B------:R-:W-:Y:S01]  /*13d0*/  LOP3.LUT R17, R6, 0xfc, RZ, 0xc0, !PT ;  /* 0x000000fc06117812 */ /* 0x000fe200078ec0ff */
[----:B------:R-:W-:Y:S01]  /*13e0*/  VIADD R19, R18, UR4 ;  /* 0x0000000412137c36 */ /* 0x000fe20008000000 */
[----:B------:R-:W-:-:S02]  /*13f0*/  ISETP.LT.U32.AND P1, PT, R7, 0x1d, P1 ;  /* 0x0000001d0700780c */ /* 0x000fc40000f21070 */
[----:B------:R-:W-:Y:S02]  /*1400*/  P2R R7, PR, RZ, 0x1 ;  /* 0x00000001ff077803 */ /* 0x000fe40000000000 */
[----:B------:R-:W-:Y:S02]  /*1410*/  LOP3.LUT P0, RZ, R18, UR4, RZ, 0xfc, !PT ;  /* 0x0000000412ff7c12 */ /* 0x000fe4000f80fcff */
[----:B------:R-:W-:Y:S02]  /*1420*/  SHF.R.U32.HI R17, RZ, 0x2, R17 ;  /* 0x00000002ff117819 */ /* 0x000fe40000011611 */
[----:B------:R-:W-:Y:S02]  /*1430*/  LOP3.LUT R18, R8, 0xfc, RZ, 0xc0, !PT ;  /* 0x000000fc08127812 */ /* 0x000fe400078ec0ff */
[----:B------:R-:W-:Y:S02]  /*1440*/  PRMT R17, R17, 0x9910, RZ ;  /* 0x0000991011117816 */ /* 0x000fe400000000ff */
[----:B------:R-:W-:-:S02]  /*1450*/  SHF.R.U32.HI R18, RZ, 0x2, R18 ;  /* 0x00000002ff127819 */ /* 0x000fc40000011612 */
[----:B------:R-:W-:Y:S02]  /*1460*/  ISETP.LT.U32.AND P0, PT, R19, 0x1d, P0 ;  /* 0x0000001d1300780c */ /* 0x000fe40000701070 */
[----:B------:R-:W-:Y:S01]  /*1470*/  PRMT R19, R9, 0x9910, RZ ;  /* 0x0000991009137816 */ /* 0x000fe200000000ff */
[----:B------:R-:W-:Y:S01]  /*1480*/  IMAD R9, R17, 0x25, RZ ;  /* 0x0000002511097824 */ /* 0x000fe200078e02ff */
[----:B------:R-:W-:Y:S02]  /*1490*/  PRMT R18, R18, 0x9910, RZ ;  /* 0x0000991012127816 */ /* 0x000fe400000000ff */
[----:B------:R-:W-:Y:S02]  /*14a0*/  PRMT R17, R10, 0x9910, RZ ;  /* 0x000099100a117816 */ /* 0x000fe400000000ff */
[----:B------:R-:W-:Y:S01]  /*14b0*/  LOP3.LUT R9, R9, 0xffff, RZ, 0xc0, !PT ;  /* 0x0000ffff09097812 */ /* 0x000fe200078ec0ff */
[----:B------:R-:W-:Y:S01]  /*14c0*/  IMAD.MOV.U32 R10, RZ, RZ, R18 ;  /* 0x000000ffff0a7224 */ /* 0x000fe200078e0012 */
[----:B------:R-:W-:Y:S01]  /*14d0*/  PRMT R18, R11, 0x9910, RZ ;  /* 0x000099100b127816 */ /* 0x000fe200000000ff */
[----:B------:R-:W-:Y:S01]  /*14e0*/  IMAD R17, R17, 0x25, RZ ;  /* 0x0000002511117824 */ /* 0x000fe200078e02ff */
[----:B------:R-:W-:Y:S01]  /*14f0*/  SHF.R.U32.HI R9, RZ, 0x8, R9 ;  /* 0x00000008ff097819 */ /* 0x000fe20000011609 */
[----:B------:R-:W-:Y:S01]  /*1500*/  IMAD R10, R10, 0x25, RZ ;  /* 0x000000250a0a7824 */ /* 0x000fe200078e02ff */
[----:B------:R-:W-:Y:S01]  /*1510*/  MOV R11, R19 ;  /* 0x00000013000b7202 */ /* 0x000fe20000000f00 */
[----:B------:R-:W-:Y:S01]  /*1520*/  IMAD R18, R18, 0x25, RZ ;  /* 0x0000002512127824 */ /* 0x000fe200078e02ff */
[----:B------:R-:W-:-:S02]  /*1530*/  LOP3.LUT R9, R9, 0xffff, RZ, 0xc0, !PT ;  /* 0x0000ffff09097812 */ /* 0x000fc400078ec0ff */
[----:B------:R-:W-:Y:S01]  /*1540*/  LOP3.LUT R10, R10, 0xffff, RZ, 0xc0, !PT ;  /* 0x0000ffff0a0a7812 */ /* 0x000fe200078ec0ff */
[----:B------:R-:W-:Y:S01]  /*1550*/  IMAD R11, R11, 0x25, RZ ;  /* 0x000000250b0b7824 */ /* 0x000fe200078e02ff */
[----:B------:R-:W-:Y:S01]  /*1560*/  P2R R8, PR, RZ, 0x1 ;  /* 0x00000001ff087803 */ /* 0x000fe20000000000 */
[C---:B------:R-:W-:Y:S01]  /*1570*/  VIADD R19, R9.reuse, UR4 ;  /* 0x0000000409137c36 */ /* 0x040fe20008000000 */
[----:B------:R-:W-:Y:S02]  /*1580*/  SHF.R.U32.HI R10, RZ, 0x8, R10 ;  /* 0x00000008ff0a7819 */ /* 0x000fe4000001160a */
[----:B------:R-:W-:Y:S02]  /*1590*/  LOP3.LUT P0, RZ, R9, UR4, RZ, 0xfc, !PT ;  /* 0x0000000409ff7c12 */ /* 0x000fe4000f80fcff */
[----:B------:R-:W-:Y:S02]  /*15a0*/  LOP3.LUT R10, R10, 0xffff, RZ, 0xc0, !PT ;  /* 0x0000ffff0a0a7812 */ /* 0x000fe400078ec0ff */
[----:B------:R-:W-:-:S02]  /*15b0*/  LOP3.LUT R11, R11, 0xffff, RZ, 0xc0, !PT ;  /* 0x0000ffff0b0b7812 */ /* 0x000fc400078ec0ff */
[----:B------:R-:W-:Y:S01]  /*15c0*/  ISETP.LT.U32.AND P0, PT, R19, 0x1d, P0 ;  /* 0x0000001d1300780c */ /* 0x000fe20000701070 */
[C---:B------:R-:W-:Y:S01]  /*15d0*/  VIADD R19, R10.reuse, UR4 ;  /* 0x000000040a137c36 */ /* 0x040fe20008000000 */
[----:B------:R-:W-:Y:S02]  /*15e0*/  SHF.R.U32.HI R11, RZ, 0x8, R11 ;  /* 0x00000008ff0b7819 */ /* 0x000fe4000001160b */
[----:B------:R-:W-:Y:S02]  /*15f0*/  P2R R9, PR, RZ, 0x1 ;  /* 0x00000001ff097803 */ /* 0x000fe40000000000 */
        /* <DEDUP_REMOVED lines=17> */
[----:B------:R-:W-:Y:S02]  /*1710*/  ISETP.LT.U32.AND P0, PT, R19, 0x1d, P0 ;  /* 0x0000001d1300780c */ /* 0x000fe40000701070 */
[----:B------:R-:W-:Y:S01]  /*1720*/  SHF.R.U32.HI R17, RZ, 0x2, R17 ;  /* 0x00000002ff117819 */ /* 0x000fe20000011611 */
[C---:B------:R-:W-:Y:S01]  /*1730*/  VIADD R19, R18.reuse, UR4 ;  /* 0x0000000412137c36 */ /* 0x040fe20008000000 */
[----:B------:R-:W-:Y:S02]  /*1740*/  P2R R12, PR, RZ, 0x1 ;  /* 0x00000001ff0c7803 */ /* 0x000fe40000000000 */
[----:B------:R-:W-:Y:S02]  /*1750*/  LOP3.LUT P0, RZ, R18, UR4, RZ, 0xfc, !PT ;  /* 0x0000000412ff7c12 */ /* 0x000fe4000f80fcff */
[----:B------:R-:W-:Y:S02]  /*1760*/  LOP3.LUT R15, R15, 0xfc, RZ, 0xc0, !PT ;  /* 0x000000fc0f0f7812 */ /* 0x000fe400078ec0ff */
[----:B------:R-:W-:-:S02]  /*1770*/  PRMT R17, R17, 0x9910, RZ ;  /* 0x0000991011117816 */ /* 0x000fc400000000ff */
[----:B------:R-:W-:Y:S02]  /*1780*/  SHF.R.U32.HI R14, RZ, 0x2, R14 ;  /* 0x00000002ff0e7819 */ /* 0x000fe4000001160e */
[----:B------:R-:W-:Y:S01]  /*1790*/  PRMT R18, R13, 0x9910, RZ ;  /* 0x000099100d127816 */ /* 0x000fe200000000ff */
[----:B------:R-:W-:Y:S01]  /*17a0*/  IMAD R13, R17, 0x25, RZ ;  /* 0x00000025110d7824 */ /* 0x000fe200078e02ff */
[----:B------:R-:W-:Y:S02]  /*17b0*/  LOP3.LUT R16, R16, 0xfc, RZ, 0xc0, !PT ;  /* 0x000000fc10107812 */ /* 0x000fe400078ec0ff */
[----:B------:R-:W-:Y:S02]  /*17c0*/  ISETP.LT.U32.AND P0, PT, R19, 0x1d, P0 ;  /* 0x0000001d1300780c */ /* 0x000fe40000701070 */
[----:B------:R-:W-:Y:S02]  /*17d0*/  SHF.R.U32.HI R15, RZ, 0x2, R15 ;  /* 0x00000002ff0f7819 */ /* 0x000fe4000001160f */
[----:B------:R-:W-:Y:S01]  /*17e0*/  PRMT R19, R14, 0x9910, RZ ;  /* 0x000099100e137816 */ /* 0x000fe200000000ff */
[----:B------:R-:W-:Y:S01]  /*17f0*/  IMAD.MOV.U32 R14, RZ, RZ, R18 ;  /* 0x000000ffff0e7224 */ /* 0x000fe200078e0012 */
[----:B------:R-:W-:-:S02]  /*1800*/  LOP3.LUT R5, R5, 0xffff, RZ, 0xc0, !PT ;  /* 0x0000ffff05057812 */ /* 0x000fc400078ec0ff */
[----:B------:R-:W-:Y:S01]  /*1810*/  SHF.R.U32.HI R16, RZ, 0x2, R16 ;  /* 0x00000002ff107819 */ /* 0x000fe20000011610 */
[----:B------:R-:W-:Y:S01]  /*1820*/  IMAD R14, R14, 0x25, RZ ;  /* 0x000000250e0e7824 */ /* 0x000fe200078e02ff */
[----:B------:R-:W-:Y:S01]  /*1830*/  PRMT R17, R15, 0x9910, RZ ;  /* 0x000099100f117816 */ /* 0x000fe200000000ff */
[----:B------:R-:W-:Y:S01]  /*1840*/  IMAD.MOV.U32 R15, RZ, RZ, R19 ;  /* 0x000000ffff0f7224 */ /* 0x000fe200078e0013 */
[----:B------:R-:W-:Y:S02]  /*1850*/  SHF.R.U32.HI R5, RZ, 0x8, R5 ;  /* 0x00000008ff057819 */ /* 0x000fe40000011605 */
[----:B------:R-:W-:Y:S01]  /*1860*/  PRMT R18, R16, 0x9910, RZ ;  /* 0x0000991010127816 */ /* 0x000fe200000000ff */
[----:B------:R-:W-:Y:S01]  /*1870*/  IMAD R15, R15, 0x25, RZ ;  /* 0x000000250f0f7824 */ /* 0x000fe200078e02ff */
[----:B------:R-:W-:Y:S02]  /*1880*/  LOP3.LUT R13, R13, 0xffff, RZ, 0xc0, !PT ;  /* 0x0000ffff0d0d7812 */ /* 0x000fe400078ec0ff */
[----:B------:R-:W-:Y:S01]  /*1890*/  MOV R16, R17 ;  /* 0x0000001100107202 */ /* 0x000fe20000000f00 */
[----:B------:R-:W-:Y:S01]  /*18a0*/  IMAD.MOV.U32 R17, RZ, RZ, R18 ;  /* 0x000000ffff117224 */ /* 0x000fe200078e0012 */
[----:B------:R-:W-:-:S02]  /*18b0*/  LOP3.LUT R5, R5, 0xffff, RZ, 0xc0, !PT ;  /* 0x0000ffff05057812 */ /* 0x000fc400078ec0ff */
[----:B------:R-:W-:Y:S01]  /*18c0*/  SHF.R.U32.HI R13, RZ, 0x8, R13 ;  /* 0x00000008ff0d7819 */ /* 0x000fe2000001160d */
[----:B------:R-:W-:Y:S01]  /*18d0*/  IMAD R16, R16, 0x25, RZ ;  /* 0x0000002510107824 */ /* 0x000fe200078e02ff */
[----:B------:R-:W-:Y:S01]  /*18e0*/  LOP3.LUT R14, R14, 0xffff, RZ, 0xc0, !PT ;  /* 0x0000ffff0e0e7812 */ /* 0x000fe200078ec0ff */
[----:B------:R-:W-:Y:S01]  /*18f0*/  IMAD R17, R17, 0x25, RZ ;  /* 0x0000002511117824 */ /* 0x000fe200078e02ff */
[C---:B------:R-:W-:Y:S01]  /*1900*/  LOP3.LUT P2, RZ, R5.reuse, UR4, RZ, 0xfc, !PT ;  /* 0x0000000405ff7c12 */ /* 0x040fe2000f84fcff */
[----:B------:R-:W-:Y:S01]  /*1910*/  VIADD R5, R5, UR4 ;  /* 0x0000000405057c36 */ /* 0x000fe20008000000 */
[----:B------:R-:W-:Y:S02]  /*1920*/  LOP3.LUT R13, R13, 0xffff, RZ, 0xc0, !PT ;  /* 0x0000ffff0d0d7812 */ /* 0x000fe400078ec0ff */
[----:B------:R-:W-:Y:S02]  /*1930*/  SHF.R.U32.HI R14, RZ, 0x8, R14 ;  /* 0x00000008ff0e7819 */ /* 0x000fe4000001160e */
[----:B------:R-:W-:Y:S01]  /*1940*/  LOP3.LUT R15, R15, 0xffff, RZ, 0xc0, !PT ;  /* 0x0000ffff0f0f7812 */ /* 0x000fe200078ec0ff */
[----:B------:R-:W-:Y:S01]  /*1950*/  VIADD R18, R13, UR4 ;  /* 0x000000040d127c36 */ /* 0x000fe20008000000 */
[----:B------:R-:W-:-:S02]  /*1960*/  LOP3.LUT R16, R16, 0xffff, RZ, 0xc0, !PT ;  /* 0x0000ffff10107812 */ /* 0x000fc400078ec0ff */
[----:B------:R-:W-:Y:S02]  /*1970*/  P2R R6, PR, RZ, 0x2 ;  /* 0x00000002ff067803 */ /* 0x000fe40000000000 */
[----:B------:R-:W-:Y:S02]  /*1980*/  LOP3.LUT R14, R14, 0xffff, RZ, 0xc0, !PT ;  /* 0x0000ffff0e0e7812 */ /* 0x000fe400078ec0ff */
[----:B------:R-:W-:Y:S02]  /*1990*/  ISETP.LT.U32.AND P2, PT, R5, 0x1d, P2 ;  /* 0x0000001d0500780c */ /* 0x000fe40001741070 */
[----:B------:R-:W-:Y:S02]  /*19a0*/  LOP3.LUT P1, RZ, R13, UR4, RZ, 0xfc, !PT ;  /* 0x000000040dff7c12 */ /* 0x000fe4000f82fcff */
[----:B------:R-:W-:Y:S02]  /*19b0*/  SHF.R.U32.HI R13, RZ, 0x8, R15 ;  /* 0x00000008ff0d7819 */ /* 0x000fe4000001160f */
[----:B------:R-:W-:Y:S01]  /*19c0*/  SHF.R.U32.HI R15, RZ, 0x8, R16 ;  /* 0x00000008ff0f7819 */ /* 0x000fe20000011610 */
[----:B------:R-:W-:Y:S01]  /*19d0*/  VIADD R16, R14, UR4 ;  /* 0x000000040e107c36 */ /* 0x000fe20008000000 */
[----:B------:R-:W-:-:S02]  /*19e0*/  P2R R5, PR, RZ, 0x4 ;  /* 0x00000004ff057803 */ /* 0x000fc40000000000 */
[----:B------:R-:W-:Y:S02]  /*19f0*/  LOP3.LUT R17, R17, 0xffff, RZ, 0xc0, !PT ;  /* 0x0000ffff11117812 */ /* 0x000fe400078ec0ff */
[----:B------:R-:W-:Y:S02]  /*1a00*/  LOP3.LUT R13, R13, 0xffff, RZ, 0xc0, !PT ;  /* 0x0000ffff0d0d7812 */ /* 0x000fe400078ec0ff */
[----:B------:R-:W-:Y:S02]  /*1a10*/  LOP3.LUT P2, RZ, R14, UR4, RZ, 0xfc, !PT ;  /* 0x000000040eff7c12 */ /* 0x000fe4000f84fcff */
[----:B------:R-:W-:Y:S02]  /*1a20*/  LOP3.LUT R15, R15, 0xffff, RZ, 0xc0, !PT ;  /* 0x0000ffff0f0f7812 */ /* 0x000fe400078ec0ff */
[----:B------:R-:W-:Y:S02]  /*1a30*/  SHF.R.U32.HI R14, RZ, 0x8, R17 ;  /* 0x00000008ff0e7819 */ /* 0x000fe40000011611 */
[----:B------:R-:W-:Y:S01]  /*1a40*/  ISETP.LT.U32.AND P2, PT, R16, 0x1d, P2 ;  /* 0x0000001d1000780c */ /* 0x000fe20001741070 */
[C---:B------:R-:W-:Y:S01]  /*1a50*/  VIADD R16, R13.reuse, UR4 ;  /* 0x000000040d107c36 */ /* 0x040fe20008000000 */
[----:B------:R-:W-:Y:S01]  /*1a60*/  LOP3.LUT P3, RZ, R13, UR4, RZ, 0xfc, !PT ;  /* 0x000000040dff7c12 */ /* 0x000fe2000f86fcff */
[----:B------:R-:W-:Y:S01]  /*1a70*/  VIADD R13, R15, UR4 ;  /* 0x000000040f0d7c36 */ /* 0x000fe20008000000 */
[----:B------:R-:W-:-:S02]  /*1a80*/  LOP3.LUT R14, R14, 0xffff, RZ, 0xc0, !PT ;  /* 0x0000ffff0e0e7812 */ /* 0x000fc400078ec0ff */
[----:B------:R-:W-:Y:S02]  /*1a90*/  LOP3.LUT P4, RZ, R15, UR4, RZ, 0xfc, !PT ;  /* 0x000000040fff7c12 */ /* 0x000fe4000f88fcff */
[C---:B------:R-:W-:Y:S02]  /*1aa0*/  LOP3.LUT P5, RZ, R14.reuse, UR4, RZ, 0xfc, !PT ;  /* 0x000000040eff7c12 */ /* 0x040fe4000f8afcff */
[----:B------:R-:W-:Y:S01]  /*1ab0*/  ISETP.LT.U32.AND P4, PT, R13, 0x1d, P4 ;  /* 0x0000001d0d00780c */ /* 0x000fe20002781070 */
[----:B------:R-:W-:Y:S01]  /*1ac0*/  VIADD R13, R14, UR4 ;  /* 0x000000040e0d7c36 */ /* 0x000fe20008000000 */
[----:B------:R-:W-:Y:S02]  /*1ad0*/  ISETP.LT.U32.AND P1, PT, R18, 0x1d, P1 ;  /* 0x0000001d1200780c */ /* 0x000fe40000f21070 */
[----:B------:R-:W-:Y:S02]  /*1ae0*/  ISETP.LT.U32.AND P3, PT, R16, 0x1d, P3 ;  /* 0x0000001d1000780c */ /* 0x000fe40001f61070 */
[----:B------:R-:W-:Y:S01]  /*1af0*/  ISETP.LT.U32.AND P5, PT, R13, 0x1d, P5 ;  /* 0x0000001d0d00780c */ /* 0x000fe20002fa1070 */
[----:B--2---:R-:W-:-:S12]  /*1b00*/  IMAD.MOV.U32 R13, RZ, RZ, RZ ;  /* 0x000000ffff0d7224 */ /* 0x004fd800078e00ff */
.L_x_13:
[----:B------:R-:W-:-:S07]  /*1b10*/  IMAD.MOV.U32 R15, RZ, RZ, RZ ;  /* 0x000000ffff0f7224 */ /* 0x000fce00078e00ff */
.L_x_12:
[----:B------:R-:W0:Y:S01]  /*1b20*/  S2R R16, SR_TID.X ;  /* 0x0000000000107919 */ /* 0x000e220000002100 */
[----:B------:R-:W-:Y:S02]  /*1b30*/  P2R R14, PR, RZ, 0x20 ;  /* 0x00000020ff0e7803 */ /* 0x000fe40000000000 */
[----:B------:R-:W-:Y:S01]  /*1b40*/  ISETP.NE.AND P5, PT, R0, RZ, PT ;  /* 0x000000ff0000720c */ /* 0x000fe20003fa5270 */
[----:B------:R-:W1:Y:S01]  /*1b50*/  S2R R20, SR_TID.Z ;  /* 0x0000000000147919 */ /* 0x000e620000002300 */
[----:B------:R-:W1:Y:S01]  /*1b60*/  S2R R18, SR_TID.Y ;  /* 0x0000000000127919 */ /* 0x000e620000002200 */
[----:B------:R-:W2:Y:S01]  /*1b70*/  S2R R58, SR_CTAID.Y ;  /* 0x00000000003a7919 */ /* 0x000ea20000002600 */
[----:B------:R-:W-:Y:S02]  /*1b80*/  IMAD.MOV.U32 R59, RZ, RZ, RZ ;  /* 0x000000ffff3b7224 */ /* 0x000fe400078e00ff */
[----:B------:R-:W-:Y:S02]  /*1b90*/  IMAD.MOV.U32 R63, RZ, RZ, RZ ;  /* 0x000000ffff3f7224 */ /* 0x000fe400078e00ff */
[----:B------:R-:W-:Y:S01]  /*1ba0*/  IMAD.MOV.U32 R64, RZ, RZ, RZ ;  /* 0x000000ffff407224 */ /* 0x000fe200078e00ff */
[----:B------:R-:W3:Y:S08]  /*1bb0*/  S2UR UR5, SR_CgaCtaId ;  /* 0x00000000000579c3 */ /* 0x000ef00000008800 */
[----:B------:R-:W-:Y:S01]  /*1bc0*/  BAR.SYNC.DEFER_BLOCKING 0x0 ;  /* 0x0000000000007b1d */ /* 0x000fe20000010000 */
[----:B0-----:R-:W-:-:S05]  /*1bd0*/  PRMT R56, R16, 0x9910, RZ ;  /* 0x0000991010387816 */ /* 0x001fca00000000ff */
[----:B------:R-:W-:-:S05]  /*1be0*/  IMAD R56, R56, 0x12, RZ ;  /* 0x0000001238387824 */ /* 0x000fca00078e02ff */
[----:B------:R-:W-:-:S05]  /*1bf0*/  LOP3.LUT R16, R56, 0xffff, RZ, 0xc0, !PT ;  /* 0x0000ffff38107812 */ /* 0x000fca00078ec0ff */
[C---:B------:R-:W-:Y:S02]  /*1c00*/  IMAD R17, R16.reuse, 0x4925, RZ ;  /* 0x0000492510117824 */ /* 0x040fe400078e02ff */
[----:B------:R-:W-:-:S03]  /*1c10*/  IMAD R16, R16, 0xc30d, RZ ;  /* 0x0000c30d10107824 */ /* 0x000fc600078e02ff */
[----:B------:R-:W-:Y:S02]  /*1c20*/  SHF.R.U32.HI R17, RZ, 0x13, R17 ;  /* 0x00000013ff117819 */ /* 0x000fe40000011611 */
[----:B------:R-:W-:Y:S02]  /*1c30*/  SHF.R.U32.HI R21, RZ, 0x17, R16 ;  /* 0x00000017ff157819 */ /* 0x000fe40000011610 */
[----:B------:R-:W-:-:S05]  /*1c40*/  PRMT R17, R17, 0x9910, RZ ;  /* 0x0000991011117816 */ /* 0x000fca00000000ff */
[----:B------:R-:W-:-:S04]  /*1c50*/  IMAD R17, R17, 0x1c, RZ ;  /* 0x0000001c11117824 */ /* 0x000fc800078e02ff */
[----:B------:R-:W-:-:S05]  /*1c60*/  IMAD.MOV R17, RZ, RZ, -R17 ;  /* 0x000000ffff117224 */ /* 0x000fca00078e0a11 */
[----:B------:R-:W-:-:S05]  /*1c70*/  PRMT R17, R17, 0x7710, RZ ;  /* 0x0000771011117816 */ /* 0x000fca00000000ff */
[----:B------:R-:W-:-:S05]  /*1c80*/  IMAD.IADD R17, R56, 0x1, R17 ;  /* 0x0000000138117824 */ /* 0x000fca00078e0211 */
[----:B------:R-:W-:Y:S02]  /*1c90*/  LOP3.LUT R16, R17, 0xffff, RZ, 0xc0, !PT ;  /* 0x0000ffff11107812 */ /* 0x000fe400078ec0ff */
[----:B------:R-:W-:Y:S02]  /*1ca0*/  PRMT R17, R21, 0x9910, RZ ;  /* 0x0000991015117816 */ /* 0x000fe400000000ff */
[----:B------:R-:W-:Y:S01]  /*1cb0*/  LOP3.LUT P6, RZ, R15, R16, RZ, 0xfc, !PT ;  /* 0x000000100fff7212 */ /* 0x000fe200078cfcff */
[----:B------:R-:W-:Y:S02]  /*1cc0*/  IMAD.IADD R19, R16, 0x1, R15 ;  /* 0x0000000110137824 */ /* 0x000fe400078e020f */
[----:B------:R-:W-:-:S03]  /*1cd0*/  IMAD.MOV.U32 R16, RZ, RZ, R17 ;  /* 0x000000ffff107224 */ /* 0x000fc600078e0011 */
[----:B------:R-:W-:Y:S01]  /*1ce0*/  ISETP.GT.U32.OR P6, PT, R19, 0x1c, !P6 ;  /* 0x0000001c1300780c */ /* 0x000fe200077c4470 */
[----:B------:R-:W-:Y:S02]  /*1cf0*/  IMAD R16, R16, 0xa8, RZ ;  /* 0x000000a810107824 */ /* 0x000fe400078e02ff */
[----:B-1----:R-:W-:Y:S01]  /*1d00*/  IMAD R19, R20, 0x2, R18 ;  /* 0x0000000214137824 */ /* 0x002fe200078e0212 */
[----:B------:R-:W-:Y:S02]  /*1d10*/  PLOP3.LUT P6, PT, P5, P6, PT, 0x8f, 0xf8 ;  /* 0x0000000000f8781c */ /* 0x000fe40002fcd177 */
[----:B------:R-:W-:Y:S01]  /*1d20*/  IADD3 R23, PT, PT, RZ, -R16, RZ ;  /* 0x80000010ff177210 */ /* 0x000fe20007ffe0ff */
[----:B--2---:R-:W-:Y:S01]  /*1d30*/  IMAD R58, R19, 0x15, R58 ;  /* 0x00000015133a7824 */ /* 0x004fe200078e023a */
[----:B------:R-:W-:Y:S02]  /*1d40*/  ISETP.NE.AND P5, PT, R2, RZ, PT ;  /* 0x000000ff0200720c */ /* 0x000fe40003fa5270 */
[----:B------:R-:W-:Y:S01]  /*1d50*/  PRMT R23, R23, 0x7710, RZ ;  /* 0x0000771017177816 */ /* 0x000fe200000000ff */
[----:B------:R-:W-:-:S04]  /*1d60*/  IMAD R58, R13, 0x54, R58 ;  /* 0x000000540d3a7824 */ /* 0x000fc800078e023a */
[----:B------:R-:W-:Y:S02]  /*1d70*/  IMAD.IADD R23, R56, 0x1, R23 ;  /* 0x0000000138177824 */ /* 0x000fe400078e0217 */
[----:B------:R-:W0:Y:S01]  /*1d80*/  @!P6 LDC.64 R16, c[0x0][0x380] ;  /* 0x0000e000ff10eb82 */ /* 0x000e220000000a00 */
[----:B------:R-:W-:Y:S02]  /*1d90*/  IMAD R58, R58, 0x70, RZ ;  /* 0x000000703a3a7824 */ /* 0x000fe400078e02ff */
[----:B------:R-:W-:-:S03]  /*1da0*/  LOP3.LUT R60, R23, 0xffff, RZ, 0xc0, !PT ;  /* 0x0000ffff173c7812 */ /* 0x000fc600078ec0ff */
[----:B------:R-:W-:Y:S02]  /*1db0*/  IADD3 R57, PT, PT, R58, -0x1d, R15 ;  /* 0xffffffe33a397810 */ /* 0x000fe40007ffe00f */
[----:B------:R-:W-:-:S04]  /*1dc0*/  IMAD R60, R21, 0x310, R60 ;  /* 0x00000310153c7824 */ /* 0x000fc800078e023c */
[----:B------:R-:W-:Y:S01]  /*1dd0*/  @!P6 IMAD.IADD R21, R60, 0x1, R57 ;  /* 0x000000013c15e824 */ /* 0x000fe200078e0239 */
[----:B------:R-:W-:-:S03]  /*1de0*/  CS2R R60, SRZ ;  /* 0x00000000003c7805 */ /* 0x000fc6000001ff00 */
[----:B0-----:R-:W-:-:S04]  /*1df0*/  @!P6 IMAD.WIDE R16, R21, 0x4, R16 ;  /* 0x000000041510e825 */ /* 0x001fc800078e0210 */
[----:B------:R-:W-:Y:S01]  /*1e00*/  VIADD R21, R56, 0x1 ;  /* 0x0000000138157836 */ /* 0x000fe20000000000 */
[----:B------:R0:W2:Y:S04]  /*1e10*/  @!P6 LDG.E.CONSTANT R61, desc[UR8][R16.64] ;  /* 0x00000008103de981 */ /* 0x0000a8000c1e9900 */
[----:B------:R-:W-:-:S05]  /*1e20*/  LOP3.LUT R23, R21, 0xffff, RZ, 0xc0, !PT ;  /* 0x0000ffff15177812 */ /* 0x000fca00078ec0ff */
[C---:B------:R-:W-:Y:S02]  /*1e30*/  IMAD R49, R23.reuse, 0x4925, RZ ;  /* 0x0000492517317824 */ /* 0x040fe400078e02ff */
[----:B------:R-:W-:-:S03]  /*1e40*/  IMAD R23, R23, 0xc30d, RZ ;  /* 0x0000c30d17177824 */ /* 0x000fc600078e02ff */
[----:B------:R-:W-:Y:S02]  /*1e50*/  SHF.R.U32.HI R49, RZ, 0x13, R49 ;  /* 0x00000013ff317819 */ /* 0x000fe40000011631 */
[----:B------:R-:W-:Y:S02]  /*1e60*/  SHF.R.U32.HI R23, RZ, 0x17, R23 ;  /* 0x00000017ff177819 */ /* 0x000fe40000011617 */
[----:B------:R-:W-:Y:S02]  /*1e70*/  PRMT R49, R49, 0x9910, RZ ;  /* 0x0000991031317816 */ /* 0x000fe400000000ff */
[----:B0-----:R-:W-:-:S03]  /*1e80*/  PRMT R17, R23, 0x9910, RZ ;  /* 0x0000991017117816 */ /* 0x001fc600000000ff */
[----:B------:R-:W-:Y:S02]  /*1e90*/  IMAD R49, R49, 0x1c, RZ ;  /* 0x0000001c31317824 */ /* 0x000fe400078e02ff */
[----:B------:R-:W-:Y:S02]  /*1ea0*/  IMAD R17, R17, 0xa8, RZ ;  /* 0x000000a811117824 */ /* 0x000fe400078e02ff */
[----:B------:R-:W-:Y:S02]  /*1eb0*/  IMAD.MOV R49, RZ, RZ, -R49 ;  /* 0x000000ffff317224 */ /* 0x000fe400078e0a31 */
[----:B------:R-:W-:-:S03]  /*1ec0*/  IMAD.MOV R58, RZ, RZ, -R17 ;  /* 0x000000ffff3a7224 */ /* 0x000fc600078e0a11 */
[----:B------:R-:W-:Y:S02]  /*1ed0*/  PRMT R16, R49, 0x7710, RZ ;  /* 0x0000771031107816 */ /* 0x000fe400000000ff */
[----:B------:R-:W-:-:S03]  /*1ee0*/  PRMT R58, R58, 0x7710, RZ ;  /* 0x000077103a3a7816 */ /* 0x000fc600000000ff */
[C---:B------:R-:W-:Y:S01]  /*1ef0*/  IMAD.IADD R16, R21.reuse, 0x1, R16 ;  /* 0x0000000115107824 */ /* 0x040fe200078e0210 */
[----:B------:R-:W-:-:S04]  /*1f00*/  IADD3 R58, PT, PT, R21, R58, RZ ;  /* 0x0000003a153a7210 */ /* 0x000fc80007ffe0ff */
[----:B------:R-:W-:Y:S02]  /*1f10*/  LOP3.LUT R16, R16, 0xffff, RZ, 0xc0, !PT ;  /* 0x0000ffff10107812 */ /* 0x000fe400078ec0ff */
[----:B------:R-:W-:-:S03]  /*1f20*/  LOP3.LUT R58, R58, 0xffff, RZ, 0xc0, !PT ;  /* 0x0000ffff3a3a7812 */ /* 0x000fc600078ec0ff */
[----:B------:R-:W-:Y:S02]  /*1f30*/  IMAD.IADD R16, R16, 0x1, R15 ;  /* 0x0000000110107824 */ /* 0x000fe400078e020f */
[----:B------:R-:W-:-:S03]  /*1f40*/  IMAD R58, R23, 0x310, R58 ;  /* 0x00000310173a7824 */ /* 0x000fc600078e023a */
[----:B------:R-:W-:Y:S02]  /*1f50*/  ISETP.GT.U32.OR P6, PT, R16, 0x1c, !P5 ;  /* 0x0000001c1000780c */ /* 0x000fe40006fc4470 */
[----:B------:R-:W-:-:S11]  /*1f60*/  ISETP.NE.AND P5, PT, R3, RZ, PT ;  /* 0x000000ff0300720c */ /* 0x000fd60003fa5270 */
[----:B------:R-:W0:Y:S01]  /*1f70*/  @!P6 LDC.64 R16, c[0x0][0x380] ;  /* 0x0000e000ff10eb82 */ /* 0x000e220000000a00 */
[----:B------:R-:W-:-:S04]  /*1f80*/  @!P6 IMAD.IADD R21, R58, 0x1, R57 ;  /* 0x000000013a15e824 */ /* 0x000fc800078e0239 */
[----:B0-----:R-:W-:-:S04]  /*1f90*/  @!P6 IMAD.WIDE R16, R21, 0x4, R16 ;  /* 0x000000041510e825 */ /* 0x001fc800078e0210 */
[----:B------:R-:W-:Y:S01]  /*1fa0*/  VIADD R21, R56, 0x2 ;  /* 0x0000000238157836 */ /* 0x000fe20000000000 */
[----:B------:R0:W4:Y:S04]  /*1fb0*/  @!P6 LDG.E.CONSTANT R60, desc[UR8][R16.64] ;  /* 0x00000008103ce981 */ /* 0x000128000c1e9900 */
[----:B------:R-:W-:-:S04]  /*1fc0*/  LOP3.LUT R23, R21, 0xffff, RZ, 0xc0, !PT ;  /* 0x0000ffff15177812 */ /* 0x000fc800078ec0ff */
[--C-:B------:R-:W-:Y:S02]  /*1fd0*/  SHF.R.U32.HI R49, RZ, 0x2, R23.reuse ;  /* 0x00000002ff317819 */ /* 0x100fe40000011617 */
[----:B------:R-:W-:Y:S02]  /*1fe0*/  SHF.R.U32.HI R23, RZ, 0x3, R23 ;  /* 0x00000003ff177819 */ /* 0x000fe40000011617 */
[----:B------:R-:W-:Y:S02]  /*1ff0*/  LOP3.LUT R49, R49, 0xffff, RZ, 0xc0, !PT ;  /* 0x0000ffff31317812 */ /* 0x000fe400078ec0ff */
[----:B------:R-:W-:-:S03]  /*2000*/  LOP3.LUT R23, R23, 0xffff, RZ, 0xc0, !PT ;  /* 0x0000ffff17177812 */ /* 0x000fc600078ec0ff */
[----:B------:R-:W-:Y:S02]  /*2010*/  IMAD R49, R49, 0x4925, RZ ;  /* 0x0000492531317824 */ /* 0x000fe400078e02ff */
[----:B------:R-:W-:-:S03]  /*2020*/  IMAD R23, R23, 0xc31, RZ ;  /* 0x00000c3117177824 */ /* 0x000fc600078e02ff */
[----:B------:R-:W-:Y:S02]  /*2030*/  SHF.R.U32.HI R49, RZ, 0x11, R49 ;  /* 0x00000011ff317819 */ /* 0x000fe40000011631 */
[----:B------:R-:W-:Y:S02]  /*2040*/  SHF.R.U32.HI R23, RZ, 0x10, R23 ;  /* 0x00000010ff177819 */ /* 0x000fe40000011617 */
[----:B------:R-:W-:Y:S02]  /*2050*/  PRMT R49, R49, 0x9910, RZ ;  /* 0x0000991031317816 */ /* 0x000fe400000000ff */
[----:B0-----:R-:W-:-:S03]  /*2060*/  PRMT R17, R23, 0x9910, RZ ;  /* 0x0000991017117816 */ /* 0x001fc600000000ff */
[----:B------:R-:W-:-:S04]  /*2070*/  IMAD R49, R49, 0x1c, RZ ;  /* 0x0000001c31317824 */ /* 0x000fc800078e02ff */
[----:B------:R-:W-:-:S05]  /*2080*/  IMAD.MOV R16, RZ, RZ, -R49 ;  /* 0x000000ffff107224 */ /* 0x000fca00078e0a31 */
[----:B------:R-:W-:-:S05]  /*2090*/  PRMT R16, R16, 0x7710, RZ ;  /* 0x0000771010107816 */ /* 0x000fca00000000ff */
[----:B------:R-:W-:-:S05]  /*20a0*/  IMAD.IADD R16, R21, 0x1, R16 ;  /* 0x0000000115107824 */ /* 0x000fca00078e0210 */
[----:B------:R-:W-:-:S04]  /*20b0*/  LOP3.LUT R16, R16, 0xffff, RZ, 0xc0, !PT ;  /* 0x0000ffff10107812 */ /* 0x000fc800078ec0ff */
[----:B------:R-:W-:Y:S01]  /*20c0*/  LOP3.LUT P6, RZ, R15, R16, RZ, 0xfc, !PT ;  /* 0x000000100fff7212 */ /* 0x000fe200078cfcff */
[----:B------:R-:W-:Y:S02]  /*20d0*/  IMAD.IADD R49, R16, 0x1, R15 ;  /* 0x0000000110317824 */ /* 0x000fe400078e020f */
[----:B------:R-:W-:-:S03]  /*20e0*/  IMAD.MOV.U32 R16, RZ, RZ, R17 ;  /* 0x000000ffff107224 */ /* 0x000fc600078e0011 */
[----:B------:R-:W-:Y:S01]  /*20f0*/  ISETP.GT.U32.OR P6, PT, R49, 0x1c, !P6 ;  /* 0x0000001c3100780c */ /* 0x000fe200077c4470 */
[----:B------:R-:W-:-:S03]  /*2100*/  IMAD R16, R16, 0xa8, RZ ;  /* 0x000000a810107824 */ /* 0x000fc600078e02ff */
[----:B------:R-:W-:Y:S01]  /*2110*/  PLOP3.LUT P6, PT, P5, P6, PT, 0x8f, 0xf8 ;  /* 0x0000000000f8781c */ /* 0x000fe20002fcd177 */
[----:B------:R-:W-:Y:S01]  /*2120*/  IMAD.MOV R58, RZ, RZ, -R16 ;  /* 0x000000ffff3a7224 */ /* 0x000fe200078e0a10 */
[----:B------:R-:W-:-:S04]  /*2130*/  ISETP.NE.AND P5, PT, R5, RZ, PT ;  /* 0x000000ff0500720c */ /* 0x000fc80003fa5270 */
[----:B------:R-:W-:-:S04]  /*2140*/  PRMT R58, R58, 0x7710, RZ ;  /* 0x000077103a3a7816 */ /* 0x000fc800000000ff */
[----:B------:R-:W-:-:S03]  /*2150*/  IADD3 R58, PT, PT, R21, R58, RZ ;  /* 0x0000003a153a7210 */ /* 0x000fc60007ffe0ff */
[----:B------:R-:W0:Y:S01]  /*2160*/  @!P6 LDC.64 R16, c[0x0][0x380] ;  /* 0x0000e000ff10eb82 */ /* 0x000e220000000a00 */
[----:B------:R-:W-:-:S05]  /*2170*/  LOP3.LUT R58, R58, 0xffff, RZ, 0xc0, !PT ;  /* 0x0000ffff3a3a7812 */ /* 0x000fca00078ec0ff */
[----:B------:R-:W-:Y:S02]  /*2180*/  IMAD R58, R23, 0x310, R58 ;  /* 0x00000310173a7824 */ /* 0x000fe400078e023a */
[----:B------:R-:W-:Y:S02]  /*2190*/  VIADD R23, R56, 0x4 ;  /* 0x0000000438177836 */ /* 0x000fe40000000000 */
[----:B------:R-:W-:-:S03]  /*21a0*/  @!P6 IMAD.IADD R21, R58, 0x1, R57 ;  /* 0x000000013a15e824 */ /* 0x000fc600078e0239 */
[----:B------:R-:W-:-:S04]  /*21b0*/  LOP3.LUT R49, R23, 0xffff, RZ, 0xc0, !PT ;  /* 0x0000ffff17317812 */ /* 0x000fc800078ec0ff */
[----:B------:R-:W-:-:S04]  /*21c0*/  SHF.R.U32.HI R58, RZ, 0x2, R49 ;  /* 0x00000002ff3a7819 */ /* 0x000fc80000011631 */
[----:B------:R-:W-:Y:S01]  /*21d0*/  LOP3.LUT R58, R58, 0xffff, RZ, 0xc0, !PT ;  /* 0x0000ffff3a3a7812 */ /* 0x000fe200078ec0ff */
[----:B0-----:R-:W-:-:S04]  /*21e0*/  @!P6 IMAD.WIDE R16, R21, 0x4, R16 ;  /* 0x000000041510e825 */ /* 0x001fc800078e0210 */
[----:B------:R-:W-:Y:S02]  /*21f0*/  IMAD R58, R58, 0x4925, RZ ;  /* 0x000049253a3a7824 */ /* 0x000fe400078e02ff */
[----:B------:R-:W-:-:S03]  /*2200*/  IMAD.MOV.U32 R21, RZ, RZ, RZ ;  /* 0x000000ffff157224 */ /* 0x000fc600078e00ff */
[----:B------:R-:W-:-:S03]  /*2210*/  SHF.R.U32.HI R58, RZ, 0x11, R58 ;  /* 0x00000011ff3a7819 */ /* 0x000fc6000001163a */
[----:B------:R0:W5:Y:S01]  /*2220*/  @!P6 LDG.E.CONSTANT R21, desc[UR8][R16.64] ;  /* 0x000000081015e981 */ /* 0x000162000c1e9900 */
[----:B------:R-:W-:Y:S02]  /*2230*/  PRMT R58, R58, 0x9910, RZ ;  /* 0x000099103a3a7816 */ /* 0x000fe400000000ff */
[----:B------:R-:W-:-:S03]  /*2240*/  SHF.R.U32.HI R49, RZ, 0x3, R49 ;  /* 0x00000003ff317819 */ /* 0x000fc60000011631 */
[----:B------:R-:W-:Y:S01]  /*2250*/  IMAD R58, R58, 0x1c, RZ ;  /* 0x0000001c3a3a7824 */ /* 0x000fe200078e02ff */
[----:B------:R-:W-:-:S03]  /*2260*/  LOP3.LUT R49, R49, 0xffff, RZ, 0xc0, !PT ;  /* 0x0000ffff31317812 */ /* 0x000fc600078ec0ff */
[----:B0-----:R-:W-:Y:S02]  /*2270*/  IMAD.MOV R16, RZ, RZ, -R58 ;  /* 0x000000ffff107224 */ /* 0x001fe400078e0a3a */
[----:B------:R-:W-:-:S03]  /*2280*/  IMAD R49, R49, 0xc31, RZ ;  /* 0x00000c3131317824 */ /* 0x000fc600078e02ff */
[----:B------:R-:W-:Y:S02]  /*2290*/  PRMT R16, R16, 0x7710, RZ ;  /* 0x0000771010107816 */ /* 0x000fe400000000ff */
[----:B------:R-:W-:-:S03]  /*22a0*/  SHF.R.U32.HI R49, RZ, 0x10, R49 ;  /* 0x00000010ff317819 */ /* 0x000fc60000011631 */
[----:B------:R-:W-:Y:S01]  /*22b0*/  IMAD.IADD R16, R23, 0x1, R16 ;  /* 0x0000000117107824 */ /* 0x000fe200078e0210 */
[----:B------:R-:W-:-:S04]  /*22c0*/  PRMT R17, R49, 0x9910, RZ ;  /* 0x0000991031117816 */ /* 0x000fc800000000ff */
[----:B------:R-:W-:-:S04]  /*22d0*/  LOP3.LUT R16, R16, 0xffff, RZ, 0xc0, !PT ;  /* 0x0000ffff10107812 */ /* 0x000fc800078ec0ff */
[----:B------:R-:W-:Y:S01]  /*22e0*/  LOP3.LUT P6, RZ, R15, R16, RZ, 0xfc, !PT ;  /* 0x000000100fff7212 */ /* 0x000fe200078cfcff */
[----:B------:R-:W-:Y:S02]  /*22f0*/  IMAD.IADD R58, R16, 0x1, R15 ;  /* 0x00000001103a7824 */ /* 0x000fe400078e020f */
[----:B------:R-:W-:-:S03]  /*2300*/  IMAD.MOV.U32 R16, RZ, RZ, R17 ;  /* 0x000000ffff107224 */ /* 0x000fc600078e0011 */
[----:B------:R-:W-:Y:S01]  /*2310*/  ISETP.GT.U32.OR P6, PT, R58, 0x1c, !P6 ;  /* 0x0000001c3a00780c */ /* 0x000fe200077c4470 */
[----:B------:R-:W-:-:S03]  /*2320*/  IMAD R16, R16, 0xa8, RZ ;  /* 0x000000a810107824 */ /* 0x000fc600078e02ff */
[----:B------:R-:W-:Y:S02]  /*2330*/  PLOP3.LUT P6, PT, P5, P6, PT, 0x8f, 0xf8 ;  /* 0x0000000000f8781c */ /* 0x000fe40002fcd177 */
[----:B------:R-:W-:Y:S02]  /*2340*/  IADD3 R58, PT, PT, RZ, -R16, RZ ;  /* 0x80000010ff3a7210 */ /* 0x000fe40007ffe0ff */
[----:B------:R-:W-:Y:S02]  /*2350*/  ISETP.NE.AND P5, PT, R7, RZ, PT ;  /* 0x000000ff0700720c */ /* 0x000fe40003fa5270 */
[----:B------:R-:W-:-:S05]  /*2360*/  PRMT R58, R58, 0x7710, RZ ;  /* 0x000077103a3a7816 */ /* 0x000fca00000000ff */
[----:B------:R-:W-:Y:S02]  /*2370*/  IMAD.IADD R58, R23, 0x1, R58 ;  /* 0x00000001173a7824 */ /* 0x000fe400078e023a */
[----:B------:R-:W0:Y:S03]  /*2380*/  @!P6 LDC.64 R16, c[0x0][0x380] ;  /* 0x0000e000ff10eb82 */ /* 0x000e260000000a00 */
[----:B------:R-:W-:-:S05]  /*2390*/  LOP3.LUT R58, R58, 0xffff, RZ, 0xc0, !PT ;  /* 0x0000ffff3a3a7812 */ /* 0x000fca00078ec0ff */
[----:B------:R-:W-:-:S04]  /*23a0*/  IMAD R58, R49, 0x310, R58 ;  /* 0x00000310313a7824 */ /* 0x000fc800078e023a */
[----:B------:R-:W-:-:S04]  /*23b0*/  @!P6 IMAD.IADD R23, R58, 0x1, R57 ;  /* 0x000000013a17e824 */ /* 0x000fc800078e0239 */
[----:B0-----:R-:W-:-:S04]  /*23c0*/  @!P6 IMAD.WIDE R16, R23, 0x4, R16 ;  /* 0x000000041710e825 */ /* 0x001fc800078e0210 */
[----:B------:R-:W-:Y:S01]  /*23d0*/  VIADD R23, R56, 0x6 ;  /* 0x0000000638177836 */ /* 0x000fe20000000000 */
[----:B------:R0:W5:Y:S04]  /*23e0*/  @!P6 LDG.E.CONSTANT R59, desc[UR8][R16.64] ;  /* 0x00000008103be981 */ /* 0x000168000c1e9900 */
        /* <DEDUP_REMOVED lines=17> */
[----:B------:R-:W-:Y:S01]  /*2500*/  IMAD.IADD R58, R16, 0x1, R15 ;  /* 0x00000001103a7824 */ /* 0x000fe200078e020f */
[----:B------:R-:W-:-:S04]  /*2510*/  MOV R16, R17 ;  /* 0x0000001100107202 */ /* 0x000fc80000000f00 */
[----:B------:R-:W-:Y:S01]  /*2520*/  ISETP.GT.U32.OR P6, PT, R58, 0x1c, !P6 ;  /* 0x0000001c3a00780c */ /* 0x000fe200077c4470 */
[----:B------:R-:W-:-:S03]  /*2530*/  IMAD R16, R16, 0xa8, RZ ;  /* 0x000000a810107824 */ /* 0x000fc600078e02ff */
[----:B------:R-:W-:Y:S01]  /*2540*/  PLOP3.LUT P6, PT, P5, P6, PT, 0x8f, 0xf8 ;  /* 0x0000000000f8781c */ /* 0x000fe20002fcd177 */
[----:B------:R-:W-:Y:S01]  /*2550*/  IMAD.MOV R16, RZ, RZ, -R16 ;  /* 0x000000ffff107224 */ /* 0x000fe200078e0a10 */
[----:B------:R-:W-:-:S04]  /*2560*/  ISETP.NE.AND P5, PT, R9, RZ, PT ;  /* 0x000000ff0900720c */ /* 0x000fc80003fa5270 */
[----:B------:R-:W-:-:S05]  /*2570*/  PRMT R58, R16, 0x7710, RZ ;  /* 0x00007710103a7816 */ /* 0x000fca00000000ff */
[----:B------:R-:W-:Y:S02]  /*2580*/  IMAD.IADD R58, R23, 0x1, R58 ;  /* 0x00000001173a7824 */ /* 0x000fe400078e023a */
[----:B------:R-:W0:Y:S03]  /*2590*/  @!P6 LDC.64 R16, c[0x0][0x380] ;  /* 0x0000e000ff10eb82 */ /* 0x000e260000000a00 */
[----:B------:R-:W-:-:S05]  /*25a0*/  LOP3.LUT R58, R58, 0xffff, RZ, 0xc0, !PT ;  /* 0x0000ffff3a3a7812 */ /* 0x000fca00078ec0ff */
[----:B------:R-:W-:-:S04]  /*25b0*/  IMAD R58, R49, 0x310, R58 ;  /* 0x00000310313a7824 */ /* 0x000fc800078e023a */
[----:B------:R-:W-:Y:S02]  /*25c0*/  @!P6 IMAD.IADD R23, R58, 0x1, R57 ;  /* 0x000000013a17e824 */ /* 0x000fe400078e0239 */
[----:B------:R-:W-:Y:S02]  /*25d0*/  IMAD.MOV.U32 R58, RZ, RZ, RZ ;  /* 0x000000ffff3a7224 */ /* 0x000fe400078e00ff */
        /* <DEDUP_REMOVED lines=12> */
[----:B------:R-:W-:-:S05]  /*26a0*/  PRMT R62, R62, 0x9910, RZ ;  /* 0x000099103e3e7816 */ /* 0x000fca00000000ff */
[----:B------:R-:W-:-:S04]  /*26b0*/  IMAD R62, R62, 0x1c, RZ ;  /* 0x0000001c3e3e7824 */ /* 0x000fc800078e02ff */
[----:B------:R-:W-:-:S05]  /*26c0*/  IMAD.MOV R62, RZ, RZ, -R62 ;  /* 0x000000ffff3e7224 */ /* 0x000fca00078e0a3e */
[----:B0-----:R-:W-:-:S05]  /*26d0*/  PRMT R16, R62, 0x7710, RZ ;  /* 0x000077103e107816 */ /* 0x001fca00000000ff */
[----:B------:R-:W-:-:S05]  /*26e0*/  IMAD.IADD R16, R23, 0x1, R16 ;  /* 0x0000000117107824 */ /* 0x000fca00078e0210 */
[----:B------:R-:W-:-:S04]  /*26f0*/  LOP3.LUT R16, R16, 0xffff, RZ, 0xc0, !PT ;  /* 0x0000ffff10107812 */ /* 0x000fc800078ec0ff */
[----:B------:R-:W-:Y:S02]  /*2700*/  IADD3 R17, PT, PT, R16, R15, RZ ;  /* 0x0000000f10117210 */ /* 0x000fe40007ffe0ff */
[----:B------:R-:W-:Y:S02]  /*2710*/  LOP3.LUT P6, RZ, R15, R16, RZ, 0xfc, !PT ;  /* 0x000000100fff7212 */ /* 0x000fe400078cfcff */
[----:B------:R-:W-:Y:S02]  /*2720*/  PRMT R16, R49, 0x9910, RZ ;  /* 0x0000991031107816 */ /* 0x000fe400000000ff */
[----:B------:R-:W-:-:S03]  /*2730*/  ISETP.GT.U32.OR P6, PT, R17, 0x1c, !P6 ;  /* 0x0000001c1100780c */ /* 0x000fc600077c4470 */
[----:B------:R-:W-:Y:S01]  /*2740*/  IMAD R16, R16, 0xa8, RZ ;  /* 0x000000a810107824 */ /* 0x000fe200078e02ff */
[----:B------:R-:W-:Y:S02]  /*2750*/  PLOP3.LUT P6, PT, P5, P6, PT, 0x8f, 0xf8 ;  /* 0x0000000000f8781c */ /* 0x000fe40002fcd177 */
[----:B------:R-:W-:Y:S01]  /*2760*/  ISETP.NE.AND P5, PT, R11, RZ, PT ;  /* 0x000000ff0b00720c */ /* 0x000fe20003fa5270 */
[----:B------:R-:W-:-:S05]  /*2770*/  IMAD.MOV R16, RZ, RZ, -R16 ;  /* 0x000000ffff107224 */ /* 0x000fca00078e0a10 */
        /* <DEDUP_REMOVED lines=33> */
[----:B------:R-:W0:Y:S01]  /*2990*/  @!P6 LDC.64 R16, c[0x0][0x380] ;  /* 0x0000e000ff10eb82 */ /* 0x000e220000000a00 */
[----:B------:R-:W-:-:S05]  /*29a0*/  IMAD.IADD R14, R23, 0x1, R14 ;  /* 0x00000001170e7824 */ /* 0x000fca00078e020e */
[----:B------:R-:W-:-:S05]  /*29b0*/  LOP3.LUT R14, R14, 0xffff, RZ, 0xc0, !PT ;  /* 0x0000ffff0e0e7812 */ /* 0x000fca00078ec0ff */
[----:B------:R-:W-:-:S04]  /*29c0*/  IMAD R14, R49, 0x310, R14 ;  /* 0x00000310310e7824 */ /* 0x000fc800078e020e */
[----:B------:R-:W-:Y:S02]  /*29d0*/  @!P6 IMAD.IADD R23, R14, 0x1, R57 ;  /* 0x000000010e17e824 */ /* 0x000fe400078e0239 */
[----:B------:R-:W-:Y:S02]  /*29e0*/  VIADD R14, R56, 0xc ;  /* 0x0000000c380e7836 */ /* 0x000fe40000000000 */
[----:B0-----:R-:W-:-:S03]  /*29f0*/  @!P6 IMAD.WIDE R16, R23, 0x4, R16 ;  /* 0x000000041710e825 */ /* 0x001fc600078e0210 */
[----:B------:R-:W-:-:S04]  /*2a00*/  LOP3.LUT R23, R14, 0xffff, RZ, 0xc0, !PT ;  /* 0x0000ffff0e177812 */ /* 0x000fc800078ec0ff */
[--C-:B------:R-:W-:Y:S01]  /*2a10*/  SHF.R.U32.HI R49, RZ, 0x2, R23.reuse ;  /* 0x00000002ff317819 */ /* 0x100fe20000011617 */
[----:B------:R0:W5:Y:S01]  /*2a20*/  @!P6 LDG.E.CONSTANT R64, desc[UR8][R16.64] ;  /* 0x000000081040e981 */ /* 0x000162000c1e9900 */
        /* <DEDUP_REMOVED lines=18> */
[----:B------:R-:W-:-:S03]  /*2b50*/  PLOP3.LUT P6, PT, P0, P6, PT, 0x8f, 0xf8 ;  /* 0x0000000000f8781c */ /* 0x000fc600007cd177 */
[----:B------:R-:W-:-:S05]  /*2b60*/  IMAD.MOV R16, RZ, RZ, -R16 ;  /* 0x000000ffff107224 */ /* 0x000fca00078e0a10 */
[----:B------:R-:W-:-:S05]  /*2b70*/  PRMT R17, R16, 0x7710, RZ ;  /* 0x0000771010117816 */ /* 0x000fca00000000ff */
[----:B------:R-:W-:Y:S02]  /*2b80*/  IMAD.IADD R14, R14, 0x1, R17 ;  /* 0x000000010e0e7824 */ /* 0x000fe400078e0211 */
[----:B------:R-:W0:Y:S03]  /*2b90*/  @!P6 LDC.64 R16, c[0x0][0x380] ;  /* 0x0000e000ff10eb82 */ /* 0x000e260000000a00 */
[----:B------:R-:W-:-:S05]  /*2ba0*/  LOP3.LUT R14, R14, 0xffff, RZ, 0xc0, !PT ;  /* 0x0000ffff0e0e7812 */ /* 0x000fca00078ec0ff */
[----:B------:R-:W-:-:S04]  /*2bb0*/  IMAD R14, R23, 0x310, R14 ;  /* 0x00000310170e7824 */ /* 0x000fc800078e020e */
[----:B------:R-:W-:Y:S02]  /*2bc0*/  @!P6 IMAD.IADD R23, R14, 0x1, R57 ;  /* 0x000000010e17e824 */ /* 0x000fe400078e0239 */
[----:B------:R-:W-:-:S05]  /*2bd0*/  VIADD R14, R56, 0xe ;  /* 0x0000000e380e7836 */ /* 0x000fca0000000000 */
[----:B------:R-:W-:-:S04]  /*2be0*/  LOP3.LUT R49, R14, 0xffff, RZ, 0xc0, !PT ;  /* 0x0000ffff0e317812 */ /* 0x000fc800078ec0ff */
[----:B------:R-:W-:Y:S01]  /*2bf0*/  SHF.R.U32.HI R62, RZ, 0x2, R49 ;  /* 0x00000002ff3e7819 */ /* 0x000fe20000011631 */
[----:B0-----:R-:W-:-:S03]  /*2c00*/  @!P6 IMAD.WIDE R16, R23, 0x4, R16 ;  /* 0x000000041710e825 */ /* 0x001fc600078e0210 */
[----:B------:R-:W-:Y:S01]  /*2c10*/  LOP3.LUT R62, R62, 0xffff, RZ, 0xc0, !PT ;  /* 0x0000ffff3e3e7812 */ /* 0x000fe200078ec0ff */
[----:B------:R-:W-:Y:S01]  /*2c20*/  IMAD.MOV.U32 R23, RZ, RZ, RZ ;  /* 0x000000ffff177224 */ /* 0x000fe200078e00ff */
[----:B------:R-:W-:-:S03]  /*2c30*/  SHF.R.U32.HI R49, RZ, 0x3, R49 ;  /* 0x00000003ff317819 */ /* 0x000fc60000011631 */
[----:B------:R-:W-:Y:S01]  /*2c40*/  IMAD R62, R62, 0x4925, RZ ;  /* 0x000049253e3e7824 */ /* 0x000fe200078e02ff */
[----:B------:R-:W-:Y:S01]  /*2c50*/  LOP3.LUT R49, R49, 0xffff, RZ, 0xc0, !PT ;  /* 0x0000ffff31317812 */ /* 0x000fe200078ec0ff */
[----:B------:R0:W5:Y:S03]  /*2c60*/  @!P6 LDG.E.CONSTANT R23, desc[UR8][R16.64] ;  /* 0x000000081017e981 */ /* 0x000166000c1e9900 */
[----:B------:R-:W-:Y:S01]  /*2c70*/  SHF.R.U32.HI R62, RZ, 0x11, R62 ;  /* 0x00000011ff3e7819 */ /* 0x000fe2000001163e */
[----:B------:R-:W-:-:S03]  /*2c80*/  IMAD R49, R49, 0xc31, RZ ;  /* 0x00000c3131317824 */ /* 0x000fc600078e02ff */
[----:B0-----:R-:W-:Y:S02]  /*2c90*/  PRMT R17, R62, 0x9910, RZ ;  /* 0x000099103e117816 */ /* 0x001fe400000000ff */
[----:B------:R-:W-:-:S03]  /*2ca0*/  SHF.R.U32.HI R16, RZ, 0x10, R49 ;  /* 0x00000010ff107819 */ /* 0x000fc60000011631 */
[----:B------:R-:W-:Y:S01]  /*2cb0*/  IMAD R17, R17, 0x1c, RZ ;  /* 0x0000001c11117824 */ /* 0x000fe200078e02ff */
[----:B------:R-:W-:-:S03]  /*2cc0*/  PRMT R49, R16, 0x9910, RZ ;  /* 0x0000991010317816 */ /* 0x000fc600000000ff */
[----:B------:R-:W-:Y:S02]  /*2cd0*/  IMAD.MOV R17, RZ, RZ, -R17 ;  /* 0x000000ffff117224 */ /* 0x000fe400078e0a11 */
[----:B------:R-:W-:-:S03]  /*2ce0*/  IMAD R49, R49, 0xa8, RZ ;  /* 0x000000a831317824 */ /* 0x000fc600078e02ff */
[----:B------:R-:W-:Y:S01]  /*2cf0*/  PRMT R17, R17, 0x7710, RZ ;  /* 0x0000771011117816 */ /* 0x000fe200000000ff */
[----:B------:R-:W-:-:S03]  /*2d00*/  IMAD.MOV R49, RZ, RZ, -R49 ;  /* 0x000000ffff317224 */ /* 0x000fc600078e0a31 */
[----:B------:R-:W-:Y:S02]  /*2d10*/  IADD3 R17, PT, PT, R14, R17, RZ ;  /* 0x000000110e117210 */ /* 0x000fe40007ffe0ff */
[----:B------:R-:W-:Y:S02]  /*2d20*/  PRMT R49, R49, 0x7710, RZ ;  /* 0x0000771031317816 */ /* 0x000fe400000000ff */
[----:B------:R-:W-:-:S03]  /*2d30*/  LOP3.LUT R62, R17, 0xffff, RZ, 0xc0, !PT ;  /* 0x0000ffff113e7812 */ /* 0x000fc600078ec0ff */
[----:B------:R-:W-:Y:S01]  /*2d40*/  IMAD.IADD R49, R14, 0x1, R49 ;  /* 0x000000010e317824 */ /* 0x000fe200078e0231 */
[----:B------:R-:W-:Y:S01]  /*2d50*/  LOP3.LUT P6, RZ, R15, R62, RZ, 0xfc, !PT ;  /* 0x0000003e0fff7212 */ /* 0x000fe200078cfcff */
[----:B------:R-:W-:Y:S02]  /*2d60*/  IMAD.IADD R14, R62, 0x1, R15 ;  /* 0x000000013e0e7824 */ /* 0x000fe400078e020f */
[----:B------:R-:W-:Y:S01]  /*2d70*/  IMAD.MOV.U32 R62, RZ, RZ, RZ ;  /* 0x000000ffff3e7224 */ /* 0x000fe200078e00ff */
[----:B------:R-:W-:Y:S02]  /*2d80*/  LOP3.LUT R49, R49, 0xffff, RZ, 0xc0, !PT ;  /* 0x0000ffff31317812 */ /* 0x000fe400078ec0ff */
[----:B------:R-:W-:-:S03]  /*2d90*/  ISETP.GT.U32.OR P6, PT, R14, 0x1c, !P6 ;  /* 0x0000001c0e00780c */ /* 0x000fc600077c4470 */
[----:B------:R-:W-:Y:S01]  /*2da0*/  IMAD R14, R16, 0x310, R49 ;  /* 0x00000310100e7824 */ /* 0x000fe200078e0231 */
[----:B------:R-:W-:-:S13]  /*2db0*/  PLOP3.LUT P6, PT, P2, P6, PT, 0x8f, 0xf8 ;  /* 0x0000000000f8781c */ /* 0x000fda00017cd177 */
[----:B------:R-:W0:Y:S01]  /*2dc0*/  @!P6 LDC.64 R16, c[0x0][0x380] ;  /* 0x0000e000ff10eb82 */ /* 0x000e220000000a00 */
[----:B------:R-:W-:Y:S02]  /*2dd0*/  @!P6 IMAD.IADD R49, R14, 0x1, R57 ;  /* 0x000000010e31e824 */ /* 0x000fe400078e0239 */
[----:B------:R-:W1:Y:S01]  /*2de0*/  S2R R14, SR_TID.X ;  /* 0x00000000000e7919 */ /* 0x000e620000002100 */
[----:B------:R-:W-:Y:S01]  /*2df0*/  VIADD R65, R56, 0x10 ;  /* 0x0000001038417836 */ /* 0x000fe20000000000 */
[----:B------:R-:W-:Y:S02]  /*2e00*/  UMOV UR4, 0x400 ;  /* 0x0000040000047882 */ /* 0x000fe40000000000 */
[----:B---3--:R-:W-:Y:S01]  /*2e10*/  ULEA UR4, UR5, UR4, 0x18 ;  /* 0x0000000405047291 */ /* 0x008fe2000f8ec0ff */
[----:B0-----:R-:W-:-:S05]  /*2e20*/  @!P6 IMAD.WIDE R16, R49, 0x4, R16 ;  /* 0x000000043110e825 */ /* 0x001fca00078e0210 */
[----:B------:R0:W3:Y:S01]  /*2e30*/  @!P6 LDG.E.CONSTANT R62, desc[UR8][R16.64] ;  /* 0x00000008103ee981 */ /* 0x0000e2000c1e9900 */
[----:B-1----:R-:W-:Y:S01]  /*2e40*/  IMAD R49, R19, 0x1c, R14 ;  /* 0x0000001c13317824 */ /* 0x002fe200078e020e */
[----:B0-----:R-:W-:-:S03]  /*2e50*/  LOP3.LUT R16, R65, 0xffff, RZ, 0xc0, !PT ;  /* 0x0000ffff41107812 */ /* 0x001fc600078ec0ff */
[----:B------:R-:W-:Y:S01]  /*2e60*/  IMAD R49, R49, 0x12, RZ ;  /* 0x0000001231317824 */ /* 0x000fe200078e02ff */
[--C-:B------:R-:W-:Y:S02]  /*2e70*/  SHF.R.U32.HI R17, RZ, 0x2, R16.reuse ;  /* 0x00000002ff117819 */ /* 0x100fe40000011610 */
[----:B------:R-:W-:Y:S02]  /*2e80*/  SHF.R.U32.HI R16, RZ, 0x3, R16 ;  /* 0x00000003ff107819 */ /* 0x000fe40000011610 */
[----:B------:R-:W-:Y:S02]  /*2e90*/  LOP3.LUT R17, R17, 0xffff, RZ, 0xc0, !PT ;  /* 0x0000ffff11117812 */ /* 0x000fe400078ec0ff */
[----:B------:R-:W-:Y:S02]  /*2ea0*/  LOP3.LUT R16, R16, 0xffff, RZ, 0xc0, !PT ;  /* 0x0000ffff10107812 */ /* 0x000fe400078ec0ff */
[----:B------:R-:W-:Y:S01]  /*2eb0*/  LEA R49, R49, UR4, 0x2 ;  /* 0x0000000431317c11 */ /* 0x000fe2000f8e10ff */
[----:B------:R-:W-:-:S02]  /*2ec0*/  IMAD R17, R17, 0x4925, RZ ;  /* 0x0000492511117824 */ /* 0x000fc400078e02ff */
[----:B------:R-:W-:Y:S02]  /*2ed0*/  IMAD R16, R16, 0xc31, RZ ;  /* 0x00000c3110107824 */ /* 0x000fe400078e02ff */
[----:B--2---:R0:W-:Y:S01]  /*2ee0*/  STS [R49], R61 ;  /* 0x0000003d31007388 */ /* 0x0041e20000000800 */
        /* <DEDUP_REMOVED lines=9> */
[----:B------:R-:W-:Y:S02]  /*2f80*/  PRMT R68, R61, 0x7710, RZ ;  /* 0x000077103d447816 */ /* 0x000fe400000000ff */
[----:B------:R-:W-:-:S03]  /*2f90*/  IADD3 R66, PT, PT, R65, R66, RZ ;  /* 0x0000004241427210 */ /* 0x000fc60007ffe0ff */
[----:B------:R-:W-:Y:S01]  /*2fa0*/  IMAD.IADD R68, R65, 0x1, R68 ;  /* 0x0000000141447824 */ /* 0x000fe200078e0244 */
[----:B------:R-:W-:-:S04]  /*2fb0*/  LOP3.LUT R66, R66, 0xffff, RZ, 0xc0, !PT ;  /* 0x0000ffff42427812 */ /* 0x000fc800078ec0ff */
[----:B------:R-:W-:Y:S02]  /*2fc0*/  LOP3.LUT R17, R68, 0xffff, RZ, 0xc0, !PT ;  /* 0x0000ffff44117812 */ /* 0x000fe400078ec0ff */
[----:B------:R-:W-:-:S03]  /*2fd0*/  LOP3.LUT P6, RZ, R15, R66, RZ, 0xfc, !PT ;  /* 0x000000420fff7212 */ /* 0x000fc600078cfcff */
[----:B------:R-:W-:Y:S02]  /*2fe0*/  IMAD R68, R16, 0x310, R17 ;  /* 0x0000031010447824 */ /* 0x000fe400078e0211 */
[----:B------:R-:W-:-:S05]  /*2ff0*/  IMAD.IADD R16, R66, 0x1, R15 ;  /* 0x0000000142107824 */ /* 0x000fca00078e020f */
[----:B------:R-:W-:-:S04]  /*3000*/  ISETP.GT.U32.OR P6, PT, R16, 0x1c, !P6 ;  /* 0x0000001c1000780c */ /* 0x000fc800077c4470 */
[----:B------:R-:W-:Y:S01]  /*3010*/  PLOP3.LUT P6, PT, P4, P6, PT, 0x8f, 0xf8 ;  /* 0x0000000000f8781c */ /* 0x000fe200027cd177 */
[----:B------:R-:W-:-:S05]  /*3020*/  VIADD R65, R56, 0x3 ;  /* 0x0000000338417836 */ /* 0x000fca0000000000 */
[----:B------:R-:W-:-:S07]  /*3030*/  LOP3.LUT R66, R65, 0xffff, RZ, 0xc0, !PT ;  /* 0x0000ffff41427812 */ /* 0x000fce00078ec0ff */
[----:B------:R-:W0:Y:S01]  /*3040*/  @!P6 LDC.64 R16, c[0x0][0x380] ;  /* 0x0000e000ff10eb82 */ /* 0x000e220000000a00 */
[----:B------:R-:W-:Y:S01]  /*3050*/  SHF.R.U32.HI R67, RZ, 0x2, R66 ;  /* 0x00000002ff437819 */ /* 0x000fe20000011642 */
[----:B------:R-:W-:-:S03]  /*3060*/  @!P6 IMAD.IADD R61, R68, 0x1, R57 ;  /* 0x00000001443de824 */ /* 0x000fc600078e0239 */
[----:B------:R-:W-:-:S05]  /*3070*/  LOP3.LUT R67, R67, 0xffff, RZ, 0xc0, !PT ;  /* 0x0000ffff43437812 */ /* 0x000fca00078ec0ff */
[----:B------:R-:W-:-:S05]  /*3080*/  IMAD R67, R67, 0x4925, RZ ;  /* 0x0000492543437824 */ /* 0x000fca00078e02ff */
[----:B------:R-:W-:-:S04]  /*3090*/  SHF.R.U32.HI R67, RZ, 0x11, R67 ;  /* 0x00000011ff437819 */ /* 0x000fc80000011643 */
[----:B------:R-:W-:Y:S01]  /*30a0*/  PRMT R67, R67, 0x9910, RZ ;  /* 0x0000991043437816 */ /* 0x000fe200000000ff */
[----:B0-----:R-:W-:-:S04]  /*30b0*/  @!P6 IMAD.WIDE R16, R61, 0x4, R16 ;  /* 0x000000043d10e825 */ /* 0x001fc800078e0210 */
[----:B------:R-:W-:Y:S02]  /*30c0*/  IMAD.MOV.U32 R61, RZ, RZ, RZ ;  /* 0x000000ffff3d7224 */ /* 0x000fe400078e00ff */
[----:B------:R-:W-:-:S04]  /*30d0*/  IMAD R67, R67, 0x1c, RZ ;  /* 0x0000001c43437824 */ /* 0x000fc800078e02ff */
[----:B------:R0:W2:Y:S01]  /*30e0*/  @!P6 LDG.E.CONSTANT R61, desc[UR8][R16.64] ;  /* 0x00000008103de981 */ /* 0x0000a2000c1e9900 */
[----:B------:R-:W-:Y:S02]  /*30f0*/  SHF.R.U32.HI R66, RZ, 0x3, R66 ;  /* 0x00000003ff427819 */ /* 0x000fe40000011642 */
[----:B------:R-:W-:Y:S01]  /*3100*/  ISETP.NE.AND P6, PT, R4, RZ, PT ;  /* 0x000000ff0400720c */ /* 0x000fe20003fc5270 */
[----:B----4-:R1:W-:Y:S01]  /*3110*/  STS [R49+0x4], R60 ;  /* 0x0000043c31007388 */ /* 0x0103e20000000800 */
[----:B------:R-:W-:Y:S01]  /*3120*/  LOP3.LUT R66, R66, 0xffff, RZ, 0xc0, !PT ;  /* 0x0000ffff42427812 */ /* 0x000fe200078ec0ff */
[----:B0-----:R-:W-:-:S04]  /*3130*/  IMAD.MOV R16, RZ, RZ, -R67 ;  /* 0x000000ffff107224 */ /* 0x001fc800078e0a43 */
[----:B------:R-:W-:Y:S01]  /*3140*/  IMAD R66, R66, 0xc31, RZ ;  /* 0x00000c3142427824 */ /* 0x000fe200078e02ff */
[----:B------:R-:W-:-:S05]  /*3150*/  PRMT R16, R16, 0x7710, RZ ;  /* 0x0000771010107816 */ /* 0x000fca00000000ff */
[----:B------:R-:W-:-:S05]  /*3160*/  IMAD.IADD R16, R65, 0x1, R16 ;  /* 0x0000000141107824 */ /* 0x000fca00078e0210 */
[----:B------:R-:W-:-:S04]  /*3170*/  LOP3.LUT R16, R16, 0xffff, RZ, 0xc0, !PT ;  /* 0x0000ffff10107812 */ /* 0x000fc800078ec0ff */
[----:B------:R-:W-:Y:S02]  /*3180*/  IADD3 R17, PT, PT, R16, R15, RZ ;  /* 0x0000000f10117210 */ /* 0x000fe40007ffe0ff */
[----:B------:R-:W-:Y:S02]  /*3190*/  SHF.R.U32.HI R16, RZ, 0x10, R66 ;  /* 0x00000010ff107819 */ /* 0x000fe40000011642 */
[----:B------:R-:W-:Y:S02]  /*31a0*/  ISETP.GT.U32.OR P6, PT, R17, 0x1c, !P6 ;  /* 0x0000001c1100780c */ /* 0x000fe400077c4470 */
[----:B------:R-:W-:-:S05]  /*31b0*/  PRMT R17, R16, 0x9910, RZ ;  /* 0x0000991010117816 */ /* 0x000fca00000000ff */
[----:B------:R-:W-:-:S04]  /*31c0*/  IMAD R17, R17, 0xa8, RZ ;  /* 0x000000a811117824 */ /* 0x000fc800078e02ff */
[----:B------:R-:W-:-:S05]  /*31d0*/  IMAD.MOV R17, RZ, RZ, -R17 ;  /* 0x000000ffff117224 */ /* 0x000fca00078e0a11 */
[----:B-1----:R-:W-:-:S05]  /*31e0*/  PRMT R60, R17, 0x7710, RZ ;  /* 0x00007710113c7816 */ /* 0x002fca00000000ff */
[----:B------:R-:W-:-:S05]  /*31f0*/  IMAD.IADD R60, R65, 0x1, R60 ;  /* 0x00000001413c7824 */ /* 0x000fca00078e023c */
[----:B------:R-:W-:-:S05]  /*3200*/  LOP3.LUT R17, R60, 0xffff, RZ, 0xc0, !PT ;  /* 0x0000ffff3c117812 */ /* 0x000fca00078ec0ff */
[----:B------:R-:W-:Y:S02]  /*3210*/  IMAD R60, R16, 0x310, R17 ;  /* 0x00000310103c7824 */ /* 0x000fe400078e0211 */
[----:B------:R-:W0:Y:S02]  /*3220*/  @!P6 LDC.64 R16, c[0x0][0x380] ;  /* 0x0000e000ff10eb82 */ /* 0x000e240000000a00 */
[----:B------:R-:W-:Y:S02]  /*3230*/  @!P6 IMAD.IADD R65, R60, 0x1, R57 ;  /* 0x000000013c41e824 */ /* 0x000fe400078e0239 */
[----:B------:R-:W-:Y:S02]  /*3240*/  IMAD.MOV.U32 R60, RZ, RZ, RZ ;  /* 0x000000ffff3c7224 */ /* 0x000fe400078e00ff */
[----:B0-----:R-:W-:-:S04]  /*3250*/  @!P6 IMAD.WIDE R16, R65, 0x4, R16 ;  /* 0x000000044110e825 */ /* 0x001fc800078e0210 */
[----:B------:R-:W-:Y:S01]  /*3260*/  VIADD R65, R56, 0x5 ;  /* 0x0000000538417836 */ /* 0x000fe20000000000 */
[----:B------:R0:W4:Y:S01]  /*3270*/  @!P6 LDG.E.CONSTANT R60, desc[UR8][R16.64] ;  /* 0x00000008103ce981 */ /* 0x000122000c1e9900 */
[----:B------:R-:W-:-:S03]  /*3280*/  ISETP.NE.AND P6, PT, R6, RZ, PT ;  /* 0x000000ff0600720c */ /* 0x000fc60003fc5270 */
[----:B------:R-:W-:Y:S01]  /*3290*/  LOP3.LUT R66, R65, 0xffff, RZ, 0xc0, !PT ;  /* 0x0000ffff41427812 */ /* 0x000fe200078ec0ff */
[----:B-----5:R1:W-:Y:S03]  /*32a0*/  STS [R49+0x8], R21 ;  /* 0x0000081531007388 */ /* 0x0203e60000000800 */
[--C-:B------:R-:W-:Y:S02]  /*32b0*/  SHF.R.U32.HI R67, RZ, 0x2, R66.reuse ;  /* 0x00000002ff437819 */ /* 0x100fe40000011642 */
[----:B------:R-:W-:Y:S02]  /*32c0*/  SHF.R.U32.HI R66, RZ, 0x3, R66 ;  /* 0x00000003ff427819 */ /* 0x000fe40000011642 */
[----:B------:R-:W-:Y:S02]  /*32d0*/  LOP3.LUT R67, R67, 0xffff, RZ, 0xc0, !PT ;  /* 0x0000ffff43437812 */ /* 0x000fe400078ec0ff */
[----:B------:R-:W-:-:S03]  /*32e0*/  LOP3.LUT R66, R66, 0xffff, RZ, 0xc0, !PT ;  /* 0x0000ffff42427812 */ /* 0x000fc600078ec0ff */
[----:B------:R-:W-:Y:S02]  /*32f0*/  IMAD R67, R67, 0x4925, RZ ;  /* 0x0000492543437824 */ /* 0x000fe400078e02ff */
[----:B------:R-:W-:-:S03]  /*3300*/  IMAD R66, R66, 0xc31, RZ ;  /* 0x00000c3142427824 */ /* 0x000fc600078e02ff */
[----:B------:R-:W-:-:S04]  /*3310*/  SHF.R.U32.HI R67, RZ, 0x11, R67 ;  /* 0x00000011ff437819 */ /* 0x000fc80000011643 */
[----:B------:R-:W-:-:S05]  /*3320*/  PRMT R67, R67, 0x9910, RZ ;  /* 0x0000991043437816 */ /* 0x000fca00000000ff */
[----:B------:R-:W-:-:S04]  /*3330*/  IMAD R67, R67, 0x1c, RZ ;  /* 0x0000001c43437824 */ /* 0x000fc800078e02ff */
[----:B0-----:R-:W-:-:S05]  /*3340*/  IMAD.MOV R16, RZ, RZ, -R67 ;  /* 0x000000ffff107224 */ /* 0x001fca00078e0a43 */
        /* <DEDUP_REMOVED lines=9> */
[----:B------:R-:W-:-:S05]  /*33e0*/  PRMT R66, R17, 0x7710, RZ ;  /* 0x0000771011427816 */ /* 0x000fca00000000ff */
[----:B------:R-:W-:-:S05]  /*33f0*/  IMAD.IADD R66, R65, 0x1, R66 ;  /* 0x0000000141427824 */ /* 0x000fca00078e0242 */
[----:B------:R-:W-:Y:S01]  /*3400*/  LOP3.LUT R17, R66, 0xffff, RZ, 0xc0, !PT ;  /* 0x0000ffff42117812 */ /* 0x000fe200078ec0ff */
[----:B------:R-:W-:-:S04]  /*3410*/  VIADD R65, R56, 0x7 ;  /* 0x0000000738417836 */ /* 0x000fc80000000000 */
[----:B------:R-:W-:Y:S02]  /*3420*/  IMAD R66, R16, 0x310, R17 ;  /* 0x0000031010427824 */ /* 0x000fe400078e0211 */
[----:B------:R-:W0:Y:S02]  /*3430*/  @!P6 LDC.64 R16, c[0x0][0x380] ;  /* 0x0000e000ff10eb82 */ /* 0x000e240000000a00 */
[----:B-1----:R-:W-:Y:S01]  /*3440*/  @!P6 IMAD.IADD R21, R66, 0x1, R57 ;  /* 0x000000014215e824 */ /* 0x002fe200078e0239 */
[----:B------:R-:W-:-:S04]  /*3450*/  LOP3.LUT R66, R65, 0xffff, RZ, 0xc0, !PT ;  /* 0x0000ffff41427812 */ /* 0x000fc800078ec0ff */
[----:B------:R-:W-:-:S04]  /*3460*/  SHF.R.U32.HI R67, RZ, 0x2, R66 ;  /* 0x00000002ff437819 */ /* 0x000fc80000011642 */
[----:B------:R-:W-:-:S05]  /*3470*/  LOP3.LUT R67, R67, 0xffff, RZ, 0xc0, !PT ;  /* 0x0000ffff43437812 */ /* 0x000fca00078ec0ff */
[----:B------:R-:W-:-:S05]  /*3480*/  IMAD R67, R67, 0x4925, RZ ;  /* 0x0000492543437824 */ /* 0x000fca00078e02ff */
[----:B------:R-:W-:Y:S01]  /*3490*/  SHF.R.U32.HI R67, RZ, 0x11, R67 ;  /* 0x00000011ff437819 */ /* 0x000fe20000011643 */
[----:B0-----:R-:W-:-:S03]  /*34a0*/  @!P6 IMAD.WIDE R16, R21, 0x4, R16 ;  /* 0x000000041510e825 */ /* 0x001fc600078e0210 */
[----:B------:R-:W-:Y:S01]  /*34b0*/  PRMT R67, R67, 0x9910, RZ ;  /* 0x0000991043437816 */ /* 0x000fe200000000ff */
[----:B------:R-:W-:-:S04]  /*34c0*/  IMAD.MOV.U32 R21, RZ, RZ, RZ ;  /* 0x000000ffff157224 */ /* 0x000fc800078e00ff */
[----:B------:R-:W-:Y:S02]  /*34d0*/  IMAD R67, R67, 0x1c, RZ ;  /* 0x0000001c43437824 */ /* 0x000fe400078e02ff */
[----:B------:R0:W5:Y:S01]  /*34e0*/  @!P6 LDG.E.CONSTANT R21, desc[UR8][R16.64] ;  /* 0x000000081015e981 */ /* 0x000162000c1e9900 */
[----:B------:R-:W-:Y:S02]  /*34f0*/  SHF.R.U32.HI R66, RZ, 0x3, R66 ;  /* 0x00000003ff427819 */ /* 0x000fe40000011642 */
[----:B------:R-:W-:Y:S01]  /*3500*/  ISETP.NE.AND P6, PT, R8, RZ, PT ;  /* 0x000000ff0800720c */ /* 0x000fe20003fc5270 */
[----:B------:R1:W-:Y:S01]  /*3510*/  STS [R49+0x10], R59 ;  /* 0x0000103b31007388 */ /* 0x0003e20000000800 */
        /* <DEDUP_REMOVED lines=53> */
[----:B------:R0:W5:Y:S01]  /*3870*/  @!P6 LDG.E.CONSTANT R58, desc[UR8][R16.64] ;  /* 0x00000008103ae981 */ /* 0x000162000c1e9900 */
[----:B------:R-:W-:-:S03]  /*3880*/  ISETP.NE.AND P6, PT, R12, RZ, PT ;  /* 0x000000ff0c00720c */ /* 0x000fc60003fc5270 */
[----:B------:R-:W-:Y:S01]  /*3890*/  LOP3.LUT R66, R65, 0xffff, RZ, 0xc0, !PT ;  /* 0x0000ffff41427812 */ /* 0x000fe200078ec0ff */
[----:B------:R1:W-:Y:S03]  /*38a0*/  STS [R49+0x20], R63 ;  /* 0x0000203f31007388 */ /* 0x0003e60000000800 */
        /* <DEDUP_REMOVED lines=36> */
[----:B------:R-:W-:-:S03]  /*3af0*/  SHF.R.U32.HI R66, RZ, 0x3, R66 ;  /* 0x00000003ff427819 */ /* 0x000fc60000011642 */
        /* <DEDUP_REMOVED lines=17> */
[----:B------:R-:W0:Y:S01]  /*3c10*/  @!P6 LDC.64 R16, c[0x0][0x380] ;  /* 0x0000e000ff10eb82 */ /* 0x000e220000000a00 */
[----:B------:R-:W-:Y:S02]  /*3c20*/  VIADD R66, R56, 0xf ;  /* 0x0000000f38427836 */ /* 0x000fe40000000000 */
[----:B------:R-:W-:Y:S02]  /*3c30*/  @!P6 IMAD.IADD R65, R64, 0x1, R57 ;  /* 0x000000014041e824 */ /* 0x000fe400078e0239 */
[----:B------:R-:W-:Y:S02]  /*3c40*/  IMAD.MOV.U32 R64, RZ, RZ, RZ ;  /* 0x000000ffff407224 */ /* 0x000fe400078e00ff */
[----:B0-----:R-:W-:Y:S01]  /*3c50*/  @!P6 IMAD.WIDE R16, R65, 0x4, R16 ;  /* 0x000000044110e825 */ /* 0x001fe200078e0210 */
        /* <DEDUP_REMOVED lines=12> */
[----:B------:R-:W-:Y:S02]  /*3d20*/  IMAD R68, R68, 0xa8, RZ ;  /* 0x000000a844447824 */ /* 0x000fe400078e02ff */
[----:B------:R-:W-:Y:S02]  /*3d30*/  IMAD R16, R16, 0x1c, RZ ;  /* 0x0000001c10107824 */ /* 0x000fe400078e02ff */
[----:B------:R-:W-:-:S03]  /*3d40*/  IMAD.MOV R68, RZ, RZ, -R68 ;  /* 0x000000ffff447224 */ /* 0x000fc600078e0a44 */
[----:B------:R-:W-:Y:S02]  /*3d50*/  IADD3 R16, PT, PT, RZ, -R16, RZ ;  /* 0x80000010ff107210 */ /* 0x000fe40007ffe0ff */
[----:B------:R-:W-:-:S05]  /*3d60*/  PRMT R17, R68, 0x7710, RZ ;  /* 0x0000771044117816 */ /* 0x000fca00000000ff */
[----:B------:R-:W-:-:S05]  /*3d70*/  IMAD.IADD R17, R66, 0x1, R17 ;  /* 0x0000000142117824 */ /* 0x000fca00078e0211 */
[----:B------:R-:W-:Y:S02]  /*3d80*/  LOP3.LUT R68, R17, 0xffff, RZ, 0xc0, !PT ;  /* 0x0000ffff11447812 */ /* 0x000fe400078ec0ff */
[----:B------:R-:W-:-:S03]  /*3d90*/  PRMT R17, R16, 0x7710, RZ ;  /* 0x0000771010117816 */ /* 0x000fc600000000ff */
[----:B------:R-:W-:Y:S02]  /*3da0*/  IMAD R68, R67, 0x310, R68 ;  /* 0x0000031043447824 */ /* 0x000fe400078e0244 */
[----:B------:R-:W-:Y:S02]  /*3db0*/  IMAD.IADD R17, R66, 0x1, R17 ;  /* 0x0000000142117824 */ /* 0x000fe400078e0211 */
[----:B------:R-:W-:-:S03]  /*3dc0*/  IMAD.MOV.U32 R66, RZ, RZ, RZ ;  /* 0x000000ffff427224 */ /* 0x000fc600078e00ff */
[----:B------:R-:W-:-:S05]  /*3dd0*/  LOP3.LUT R16, R17, 0xffff, RZ, 0xc0, !PT ;  /* 0x0000ffff11107812 */ /* 0x000fca00078ec0ff */
[----:B------:R-:W-:-:S05]  /*3de0*/  IMAD.IADD R16, R16, 0x1, R15 ;  /* 0x0000000110107824 */ /* 0x000fca00078e020f */
[----:B------:R-:W-:-:S13]  /*3df0*/  ISETP.GT.U32.OR P6, PT, R16, 0x1c, !P3 ;  /* 0x0000001c1000780c */ /* 0x000fda0005fc4470 */
[----:B------:R-:W0:Y:S01]  /*3e00*/  @!P6 LDC.64 R16, c[0x0][0x380] ;  /* 0x0000e000ff10eb82 */ /* 0x000e220000000a00 */
        /* <DEDUP_REMOVED lines=24> */
[----:B------:R-:W-:Y:S01]  /*3f90*/  LOP3.LUT R56, R56, 0xffff, RZ, 0xc0, !PT ;  /* 0x0000ffff38387812 */ /* 0x000fe200078ec0ff */
[----:B------:R-:W-:-:S04]  /*3fa0*/  IMAD R16, R67, 0x310, R16 ;  /* 0x0000031043107824 */ /* 0x000fc800078e0210 */
[----:B------:R-:W-:Y:S02]  /*3fb0*/  IMAD.IADD R17, R56, 0x1, R15 ;  /* 0x0000000138117824 */ /* 0x000fe400078e020f */
[----:B------:R-:W-:-:S03]  /*3fc0*/  IMAD.MOV.U32 R56, RZ, RZ, RZ ;  /* 0x000000ffff387224 */ /* 0x000fc600078e00ff */
[----:B------:R-:W-:-:S13]  /*3fd0*/  ISETP.GT.U32.OR P6, PT, R17, 0x1c, !P5 ;  /* 0x0000001c1100780c */ /* 0x000fda0006fc4470 */
[----:B------:R-:W-:Y:S02]  /*3fe0*/  @!P6 IMAD.IADD R57, R16, 0x1, R57 ;  /* 0x000000011039e824 */ /* 0x000fe400078e0239 */
[----:B------:R-:W0:Y:S02]  /*3ff0*/  @!P6 LDC.64 R16, c[0x0][0x380] ;  /* 0x0000e000ff10eb82 */ /* 0x000e240000000a00 */
[----:B0-----:R-:W-:-:S05]  /*4000*/  @!P6 IMAD.WIDE R16, R57, 0x4, R16 ;  /* 0x000000043910e825 */ /* 0x001fca00078e0210 */
[----:B------:R0:W5:Y:S01]  /*4010*/  @!P6 LDG.E.CONSTANT R56, desc[UR8][R16.64] ;  /* 0x000000081038e981 */ /* 0x000162000c1e9900 */
[----:B------:R-:W1:Y:S03]  /*4020*/  S2R R57, SR_CTAID.Z ;  /* 0x0000000000397919 */ /* 0x000e660000002700 */
[----:B------:R4:W-:Y:S01]  /*4030*/  STS [R49+0x30], R23 ;  /* 0x0000301731007388 */ /* 0x0009e20000000800 */
[----:B0-----:R-:W-:-:S03]  /*4040*/  IMAD R17, R18, 0x120, RZ ;  /* 0x0000012012117824 */ /* 0x001fc600078e02ff */
[----:B---3--:R-:W-:Y:S04]  /*4050*/  STS [R49+0x38], R62 ;  /* 0x0000383e31007388 */ /* 0x008fe80000000800 */
[----:B--2---:R-:W-:Y:S01]  /*4060*/  STS [R49+0x40], R61 ;  /* 0x0000403d31007388 */ /* 0x004fe20000000800 */
[----:B----4-:R-:W-:-:S03]  /*4070*/  IMAD R23, R19, 0x60, RZ ;  /* 0x0000006013177824 */ /* 0x010fc600078e02ff */
[----:B------:R-:W-:Y:S01]  /*4080*/  STS [R49+0xc], R60 ;  /* 0x00000c3c31007388 */ /* 0x000fe20000000800 */
[----:B------:R-:W-:-:S03]  /*4090*/  IMAD.SHL.U32 R19, R19, 0x8, RZ ;  /* 0x0000000813137824 */ /* 0x000fc600078e00ff */
[----:B-----5:R0:W-:Y:S04]  /*40a0*/  STS [R49+0x14], R21 ;  /* 0x0000141531007388 */ /* 0x0201e80000000800 */
[----:B------:R-:W-:Y:S04]  /*40b0*/  STS [R49+0x1c], R59 ;  /* 0x00001c3b31007388 */ /* 0x000fe80000000800 */
[----:B------:R-:W-:Y:S01]  /*40c0*/  STS [R49+0x24], R58 ;  /* 0x0000243a31007388 */ /* 0x000fe20000000800 */
[--C-:B0-----:R-:W-:Y:S02]  /*40d0*/  IMAD R21, R14, 0xb, R17.reuse ;  /* 0x0000000b0e157824 */ /* 0x101fe400078e0211 */
[----:B-1----:R-:W-:Y:S01]  /*40e0*/  IMAD R57, R57, 0x2, R20 ;  /* 0x0000000239397824 */ /* 0x002fe200078e0214 */
[----:B------:R-:W-:Y:S01]  /*40f0*/  STS [R49+0x2c], R63 ;  /* 0x00002c3f31007388 */ /* 0x000fe20000000800 */
[----:B------:R-:W-:-:S03]  /*4100*/  IMAD R20, R20, 0x240, R17 ;  /* 0x0000024014147824 */ /* 0x000fc600078e0211 */
[----:B------:R-:W-:Y:S01]  /*4110*/  LEA R16, R57, R18, 0x1 ;  /* 0x0000001239107211 */ /* 0x000fe200078e08ff */
[----:B------:R-:W-:-:S04]  /*4120*/  IMAD.MOV.U32 R18, RZ, RZ, RZ ;  /* 0x000000ffff127224 */ /* 0x000fc800078e00ff */
[----:B------:R-:W-:Y:S01]  /*4130*/  IMAD R16, R16, 0x80, R13 ;  /* 0x0000008010107824 */ /* 0x000fe200078e020d */
[----:B------:R-:W-:Y:S04]  /*4140*/  STS [R49+0x34], R64 ;  /* 0x0000344031007388 */ /* 0x000fe80000000800 */
[----:B------:R-:W-:Y:S04]  /*4150*/  STS [R49+0x3c], R66 ;  /* 0x00003c4231007388 */ /* 0x000fe80000000800 */
[----:B------:R0:W-:Y:S02]  /*4160*/  STS [R49+0x44], R56 ;  /* 0x0000443831007388 */ /* 0x0001e40000000800 */
[----:B0-----:R-:W-:-:S07]  /*4170*/  IMAD R49, R16, 0x6c, R15 ;  /* 0x0000006c10317824 */ /* 0x001fce00078e020f */
.L_x_9:
[----:B------:R-:W-:Y:S01]  /*4180*/  IMAD R56, R14, 0xb, R18 ;  /* 0x0000000b0e387824 */ /* 0x000fe200078e0212 */
[----:B------:R-:W-:Y:S03]  /*4190*/  BSSY.RECONVERGENT B0, `(.L_x_0) ;  /* 0x0000025000007945 */ /* 0x000fe60003800200 */
[C---:B0-----:R-:W-:Y:S01]  /*41a0*/  VIADD R57, R56.reuse, 0x1 ;  /* 0x0000000138397836 */ /* 0x041fe20000000000 */
[----:B------:R-:W-:-:S04]  /*41b0*/  LOP3.LUT R16, R56, 0xffff, RZ, 0xc0, !PT ;  /* 0x0000ffff38107812 */ /* 0x000fc800078ec0ff */
[----:B------:R-:W-:Y:S01]  /*41c0*/  LOP3.LUT R58, R57, 0xffff, RZ, 0xc0, !PT ;  /* 0x0000ffff393a7812 */ /* 0x000fe200078ec0ff */
[C---:B------:R-:W-:Y:S02]  /*41d0*/  IMAD R60, R16.reuse, 0xe38f, RZ ;  /* 0x0000e38f103c7824 */ /* 0x040fe400078e02ff */
[----:B------:R-:W-:-:S03]  /*41e0*/  IMAD R16, R16, 0xaaab, RZ ;  /* 0x0000aaab10107824 */ /* 0x000fc600078e02ff */
[----:B------:R-:W-:Y:S02]  /*41f0*/  SHF.R.U32.HI R60, RZ, 0x15, R60 ;  /* 0x00000015ff3c7819 */ /* 0x000fe4000001163c */
[----:B------:R-:W-:-:S03]  /*4200*/  LEA.HI R16, R16, R23, RZ, 0xf ;  /* 0x0000001710107211 */ /* 0x000fc600078f78ff */
[----:B------:R-:W-:Y:S01]  /*4210*/  IMAD.IADD R17, R60, 0x1, R19 ;  /* 0x000000013c117824 */ /* 0x000fe200078e0213 */
[----:B------:R-:W-:-:S04]  /*4220*/  ISETP.GT.U32.AND P6, PT, R16, 0x17f, PT ;  /* 0x0000017f1000780c */ /* 0x000fc80003fc4070 */
[----:B------:R-:W-:-:S13]  /*4230*/  ISETP.GT.U32.OR P6, PT, R17, 0x1f, P6 ;  /* 0x0000001f1100780c */ /* 0x000fda00037c4470 */
[----:B------:R-:W-:Y:S05]  /*4240*/  @P6 BRA `(.L_x_1) ;  /* 0x0000000000646947 */ /* 0x000fea0003800000 */
[----:B------:R-:W-:Y:S01]  /*4250*/  IMAD.IADD R16, R21, 0x1, R18 ;  /* 0x0000000115107824 */ /* 0x000fe200078e0212 */
[----:B------:R-:W-:Y:S02]  /*4260*/  ISETP.GT.U32.AND P6, PT, R56, 0x11f, PT ;  /* 0x0000011f3800780c */ /* 0x000fe40003fc4070 */
[----:B------:R-:W-:Y:S02]  /*4270*/  IADD3 R59, PT, PT, R20, R56, RZ ;  /* 0x00000038143b7210 */ /* 0x000fe40007ffe0ff */
[----:B------:R-:W-:-:S04]  /*4280*/  ISETP.GT.U32.OR P6, PT, R16, 0x23f, P6 ;  /* 0x0000023f1000780c */ /* 0x000fc800037c4470 */
[----:B------:R-:W-:-:S13]  /*4290*/  ISETP.GT.U32.OR P6, PT, R59, 0x47f, P6 ;  /* 0x0000047f3b00780c */ /* 0x000fda00037c4470 */
[----:B------:R-:W-:Y:S05]  /*42a0*/  @P6 BRA `(.L_x_1) ;  /* 0x00000000004c6947 */ /* 0x000fea0003800000 */
[C---:B------:R-:W-:Y:S01]  /*42b0*/  PRMT R16, R60.reuse, 0x9910, RZ ;  /* 0x000099103c107816 */ /* 0x040fe200000000ff */
[----:B------:R-:W-:-:S04]  /*42c0*/  IMAD R60, R60, 0x6c0, R49 ;  /* 0x000006c03c3c7824 */ /* 0x000fc800078e0231 */
[----:B------:R-:W-:-:S04]  /*42d0*/  IMAD R16, R16, 0x24, RZ ;  /* 0x0000002410107824 */ /* 0x000fc800078e02ff */
[----:B------:R-:W-:-:S05]  /*42e0*/  IMAD.MOV R16, RZ, RZ, -R16 ;  /* 0x000000ffff107224 */ /* 0x000fca00078e0a10 */
[----:B------:R-:W-:-:S05]  /*42f0*/  PRMT R17, R16, 0x7710, RZ ;  /* 0x0000771010117816 */ /* 0x000fca00000000ff */
[----:B------:R-:W-:-:S05]  /*4300*/  IMAD.IADD R16, R56, 0x1, R17 ;  /* 0x0000000138107824 */ /* 0x000fca00078e0211 */
[----:B------:R-:W-:Y:S02]  /*4310*/  PRMT R61, R16, 0x9910, RZ ;  /* 0x00009910103d7816 */ /* 0x000fe400000000ff */
[----:B------:R-:W0:Y:S03]  /*4320*/  LDC.64 R16, c[0x0][0x388] ;  /* 0x0000e200ff107b82 */ /* 0x000e260000000a00 */
[----:B------:R-:W-:-:S05]  /*4330*/  IMAD R61, R61, 0x3, RZ ;  /* 0x000000033d3d7824 */ /* 0x000fca00078e02ff */
[----:B------:R-:W-:-:S05]  /*4340*/  LOP3.LUT R61, R61, 0xffff, RZ, 0xc0, !PT ;  /* 0x0000ffff3d3d7812 */ /* 0x000fca00078ec0ff */
[----:B------:R-:W-:-:S04]  /*4350*/  IMAD.IADD R61, R61, 0x1, R60 ;  /* 0x000000013d3d7824 */ /* 0x000fc800078e023c */
[----:B0-----:R-:W-:-:S06]  /*4360*/  IMAD.WIDE.U32 R16, R61, 0x4, R16 ;  /* 0x000000043d107825 */ /* 0x001fcc00078e0010 */
[----:B------:R-:W2:Y:S01]  /*4370*/  LDG.E.CONSTANT R16, desc[UR8][R16.64] ;  /* 0x0000000810107981 */ /* 0x000ea2000c1e9900 */
[----:B------:R-:W0:Y:S01]  /*4380*/  S2UR UR5, SR_CgaCtaId ;  /* 0x00000000000579c3 */ /* 0x000e220000008800 */
[----:B------:R-:W-:Y:S02]  /*4390*/  UMOV UR4, 0x400 ;  /* 0x0000040000047882 */ /* 0x000fe40000000000 */
[----:B------:R-:W-:-:S04]  /*43a0*/  UIADD3 UR4, UPT, UPT, UR4, 0x1f80, URZ ;  /* 0x00001f8004047890 */ /* 0x000fc8000fffe0ff */
[----:B0-----:R-:W-:-:S06]  /*43b0*/  ULEA UR4, UR5, UR4, 0x18 ;  /* 0x0000000405047291 */ /* 0x001fcc000f8ec0ff */
[----:B------:R-:W-:-:S05]  /*43c0*/  LEA R59, R59, UR4, 0x2 ;  /* 0x000000043b3b7c11 */ /* 0x000fca000f8e10ff */
[----:B--2---:R0:W-:Y:S02]  /*43d0*/  STS [R59], R16 ;  /* 0x000000103b007388 */ /* 0x0041e40000000800 */
.L_x_1:
[----:B------:R-:W-:Y:S05]  /*43e0*/  BSYNC.RECONVERGENT B0 ;  /* 0x0000000000007941 */ /* 0x000fea0003800200 */
.L_x_0:
[C---:B------:R-:W-:Y:S01]  /*43f0*/  IMAD R62, R58.reuse, 0xe38f, RZ ;  /* 0x0000e38f3a3e7824 */ /* 0x040fe200078e02ff */
[----:B------:R-:W-:Y:S01]  /*4400*/  BSSY.RECONVERGENT B0, `(.L_x_2) ;  /* 0x0000028000007945 */ /* 0x000fe20003800200 */
[----:B0-----:R-:W-:Y:S02]  /*4410*/  IMAD R16, R58, 0xaaab, RZ ;  /* 0x0000aaab3a107824 */ /* 0x001fe400078e02ff */
[----:B------:R-:W-:Y:S01]  /*4420*/  VIADD R59, R56, 0x2 ;  /* 0x00000002383b7836 */ /* 0x000fe20000000000 */
[----:B------:R-:W-:Y:S02]  /*4430*/  SHF.R.U32.HI R62, RZ, 0x15, R62 ;  /* 0x00000015ff3e7819 */ /* 0x000fe4000001163e */
[----:B------:R-:W-:Y:S02]  /*4440*/  LEA.HI R16, R16, R23, RZ, 0xf ;  /* 0x0000001710107211 */ /* 0x000fe400078f78ff */
[----:B------:R-:W-:Y:S01]  /*4450*/  LOP3.LUT R17, R59, 0xffff, RZ, 0xc0, !PT ;  /* 0x0000ffff3b117812 */ /* 0x000fe200078ec0ff */
[----:B------:R-:W-:Y:S01]  /*4460*/  IMAD.IADD R58, R19, 0x1, R62 ;  /* 0x00000001133a7824 */ /* 0x000fe200078e023e */
[----:B------:R-:W-:-:S03]  /*4470*/  ISETP.GT.U32.AND P6, PT, R16, 0x17f, PT ;  /* 0x0000017f1000780c */ /* 0x000fc60003fc4070 */
[C---:B------:R-:W-:Y:S01]  /*4480*/  IMAD R60, R17.reuse, 0xaaab, RZ ;  /* 0x0000aaab113c7824 */ /* 0x040fe200078e02ff */
[----:B------:R-:W-:Y:S01]  /*4490*/  ISETP.GT.U32.OR P6, PT, R58, 0x1f, P6 ;  /* 0x0000001f3a00780c */ /* 0x000fe200037c4470 */
[----:B------:R-:W-:-:S03]  /*44a0*/  IMAD R58, R17, 0xe38f, RZ ;  /* 0x0000e38f113a7824 */ /* 0x000fc600078e02ff */
[----:B------:R-:W-:Y:S02]  /*44b0*/  LEA.HI R60, R60, R23, RZ, 0xf ;  /* 0x000000173c3c7211 */ /* 0x000fe400078f78ff */
[----:B------:R-:W-:-:S07]  /*44c0*/  SHF.R.U32.HI R58, RZ, 0x15, R58 ;  /* 0x00000015ff3a7819 */ /* 0x000fce000001163a */
[----:B------:R-:W-:Y:S05]  /*44d0*/  @P6 BRA `(.L_x_3) ;  /* 0x0000000000686947 */ /* 0x000fea0003800000 */
[----:B------:R-:W-:Y:S02]  /*44e0*/  IADD3 R16, PT, PT, R18, 0x1, R21 ;  /* 0x0000000112107810 */ /* 0x000fe40007ffe015 */
[----:B------:R-:W-:-:S04]  /*44f0*/  ISETP.GT.U32.AND P6, PT, R57, 0x11f, PT ;  /* 0x0000011f3900780c */ /* 0x000fc80003fc4070 */
[----:B------:R-:W-:Y:S01]  /*4500*/  ISETP.GT.U32.OR P6, PT, R16, 0x23f, P6 ;  /* 0x0000023f1000780c */ /* 0x000fe200037c4470 */
[----:B------:R-:W-:-:S05]  /*4510*/  IMAD.IADD R16, R20, 0x1, R57 ;  /* 0x0000000114107824 */ /* 0x000fca00078e0239 */
[----:B------:R-:W-:-:S13]  /*4520*/  ISETP.GT.U32.OR P6, PT, R16, 0x47f, P6 ;  /* 0x0000047f1000780c */ /* 0x000fda00037c4470 */
[----:B------:R-:W-:Y:S05]  /*4530*/  @P6 BRA `(.L_x_3) ;  /* 0x0000000000506947 */ /* 0x000fea0003800000 */
[C---:B------:R-:W-:Y:S01]  /*4540*/  PRMT R16, R62.reuse, 0x9910, RZ ;  /* 0x000099103e107816 */ /* 0x040fe200000000ff */
[----:B------:R-:W-:-:S04]  /*4550*/  IMAD R62, R62, 0x6c0, R49 ;  /* 0x000006c03e3e7824 */ /* 0x000fc800078e0231 */
[----:B------:R-:W-:-:S05]  /*4560*/  IMAD R16, R16, 0x24, RZ ;  /* 0x0000002410107824 */ /* 0x000fca00078e02ff */
[----:B------:R-:W-:-:S04]  /*4570*/  IADD3 R16, PT, PT, RZ, -R16, RZ ;  /* 0x80000010ff107210 */ /* 0x000fc80007ffe0ff */
[----:B------:R-:W-:-:S05]  /*4580*/  PRMT R16, R16, 0x7710, RZ ;  /* 0x0000771010107816 */ /* 0x000fca00000000ff */
[----:B------:R-:W-:Y:S02]  /*4590*/  IMAD.IADD R57, R57, 0x1, R16 ;  /* 0x0000000139397824 */ /* 0x000fe400078e0210 */
[----:B------:R-:W0:Y:S03]  /*45a0*/  LDC.64 R16, c[0x0][0x388] ;  /* 0x0000e200ff107b82 */ /* 0x000e260000000a00 */
[----:B------:R-:W-:-:S05]  /*45b0*/  PRMT R57, R57, 0x9910, RZ ;  /* 0x0000991039397816 */ /* 0x000fca00000000ff */
[----:B------:R-:W-:-:S05]  /*45c0*/  IMAD R57, R57, 0x3, RZ ;  /* 0x0000000339397824 */ /* 0x000fca00078e02ff */
[----:B------:R-:W-:-:S05]  /*45d0*/  LOP3.LUT R57, R57, 0xffff, RZ, 0xc0, !PT ;  /* 0x0000ffff39397812 */ /* 0x000fca00078ec0ff */
[----:B------:R-:W-:-:S04]  /*45e0*/  IMAD.IADD R57, R57, 0x1, R62 ;  /* 0x0000000139397824 */ /* 0x000fc800078e023e */
[----:B0-----:R-:W-:-:S06]  /*45f0*/  IMAD.WIDE.U32 R16, R57, 0x4, R16 ;  /* 0x0000000439107825 */ /* 0x001fcc00078e0010 */
[----:B------:R-:W2:Y:S01]  /*4600*/  LDG.E.CONSTANT R16, desc[UR8][R16.64] ;  /* 0x0000000810107981 */ /* 0x000ea2000c1e9900 */
[----:B------:R-:W0:Y:S01]  /*4610*/  S2UR UR5, SR_CgaCtaId ;  /* 0x00000000000579c3 */ /* 0x000e220000008800 */
[----:B------:R-:W-:Y:S01]  /*4620*/  UMOV UR4, 0x400 ;  /* 0x0000040000047882 */ /* 0x000fe20000000000 */
[----:B------:R-:W-:Y:S01]  /*4630*/  IMAD.IADD R57, R20, 0x1, R56 ;  /* 0x0000000114397824 */ /* 0x000fe200078e0238 */
[----:B------:R-:W-:-:S04]  /*4640*/  UIADD3 UR4, UPT, UPT, UR4, 0x1f80, URZ ;  /* 0x00001f8004047890 */ /* 0x000fc8000fffe0ff */
[----:B0-----:R-:W-:-:S06]  /*4650*/  ULEA UR4, UR5, UR4, 0x18 ;  /* 0x0000000405047291 */ /* 0x001fcc000f8ec0ff */
[----:B------:R-:W-:-:S05]  /*4660*/  LEA R57, R57, UR4, 0x2 ;  /* 0x0000000439397c11 */ /* 0x000fca000f8e10ff */
[----:B--2---:R0:W-:Y:S02]  /*4670*/  STS [R57+0x4], R16 ;  /* 0x0000041039007388 */ /* 0x0041e40000000800 */
.L_x_3:
[----:B------:R-:W-:Y:S05]  /*4680*/  BSYNC.RECONVERGENT B0 ;  /* 0x0000000000007941 */ /* 0x000fea0003800200 */
.L_x_2:
[----:B0-----:R-:W-:Y:S01]  /*4690*/  IMAD.IADD R16, R19, 0x1, R58 ;  /* 0x0000000113107824 */ /* 0x001fe200078e023a */
[----:B------:R-:W-:Y:S01]  /*46a0*/  ISETP.GT.U32.AND P6, PT, R60, 0x17f, PT ;  /* 0x0000017f3c00780c */ /* 0x000fe20003fc4070 */
[----:B------:R-:W-:Y:S01]  /*46b0*/  BSSY.RECONVERGENT B0, `(.L_x_4) ;  /* 0x000001e000007945 */ /* 0x000fe20003800200 */
[----:B------:R-:W-:Y:S02]  /*46c0*/  VIADD R60, R18, 0x3 ;  /* 0x00000003123c7836 */ /* 0x000fe40000000000 */
[----:B------:R-:W-:-:S13]  /*46d0*/  ISETP.GT.U32.OR P6, PT, R16, 0x1f, P6 ;  /* 0x0000001f1000780c */ /* 0x000fda00037c4470 */
        /* <DEDUP_REMOVED lines=27> */
.L_x_5:
[----:B------:R-:W-:Y:S05]  /*4890*/  BSYNC.RECONVERGENT B0 ;  /* 0x0000000000007941 */ /* 0x000fea0003800200 */
.L_x_4:
[----:B------:R-:W-:-:S13]  /*48a0*/  ISETP.NE.AND P6, PT, R60, 0xb, PT ;  /* 0x0000000b3c00780c */ /* 0x000fda0003fc5270 */
[----:B------:R-:W-:Y:S05]  /*48b0*/  @!P6 BRA `(.L_x_6) ;  /* 0x0000000000a0e947 */ /* 0x000fea0003800000 */
[----:B------:R-:W-:Y:S01]  /*48c0*/  VIADD R17, R56, 0x3 ;  /* 0x0000000338117836 */ /* 0x000fe20000000000 */
[----:B------:R-:W-:Y:S04]  /*48d0*/  BSSY.RECONVERGENT B0, `(.L_x_7) ;  /* 0x0000024000007945 */ /* 0x000fe80003800200 */
[----:B0-----:R-:W-:-:S05]  /*48e0*/  LOP3.LUT R16, R17, 0xffff, RZ, 0xc0, !PT ;  /* 0x0000ffff11107812 */ /* 0x001fca00078ec0ff */
        /* <DEDUP_REMOVED lines=34> */
.L_x_8:
[----:B------:R-:W-:Y:S05]  /*4b10*/  BSYNC.RECONVERGENT B0 ;  /* 0x0000000000007941 */ /* 0x000fea0003800200 */
.L_x_7:
[----:B------:R-:W-:Y:S01]  /*4b20*/  VIADD R18, R18, 0x4 ;  /* 0x0000000412127836 */ /* 0x000fe20000000000 */
[----:B------:R-:W-:Y:S06]  /*4b30*/  BRA `(.L_x_9) ;  /* 0xfffffff400907947 */ /* 0x000fec000383ffff */
.L_x_6:
[----:B------:R-:W-:Y:S01]  /*4b40*/  BAR.SYNC.DEFER_BLOCKING 0x0 ;  /* 0x0000000000007b1d */ /* 0x000fe20000010000 */
[----:B------:R-:W-:Y:S01]  /*4b50*/  IMAD.MOV.U32 R17, RZ, RZ, RZ ;  /* 0x000000ffff117224 */ /* 0x000fe200078e00ff */
[----:B------:R-:W-:-:S11]  /*4b60*/  UPLOP3.LUT UP0, UPT, UPT, UPT, UPT, 0x80, 0x8 ;  /* 0x000000000008789c */ /* 0x000fd60003f0f070 */
.L_x_11:
[----:B------:R-:W1:Y:S01]  /*4b70*/  S2R R14, SR_TID.Z ;  /* 0x00000000000e7919 */ /* 0x000e620000002300 */
[----:B------:R-:W2:Y:S01]  /*4b80*/  S2UR UR5, SR_CgaCtaId ;  /* 0x00000000000579c3 */ /* 0x000ea20000008800 */
[----:B------:R-:W-:Y:S01]  /*4b90*/  UMOV UR4, 0x400 ;  /* 0x0000040000047882 */ /* 0x000fe20000000000 */
[----:B------:R-:W-:Y:S01]  /*4ba0*/  UPLOP3.LUT UP1, UPT, UPT, UPT, UP0, 0x80, 0x8 ;  /* 0x000000000008789c */ /* 0x000fe20003f2f000 */
[----:B------:R-:W3:Y:S01]  /*4bb0*/  S2R R18, SR_TID.X ;  /* 0x0000000000127919 */ /* 0x000ee20000002100 */
[----:B------:R-:W-:Y:S01]  /*4bc0*/  UIADD3 UR7, UPT, UPT, UR4, 0x1f80, URZ ;  /* 0x00001f8004077890 */ /* 0x000fe2000fffe0ff */
[----:B0-----:R-:W0:Y:S01]  /*4bd0*/  S2R R16, SR_TID.Y ;  /* 0x0000000000107919 */ /* 0x001e220000002200 */
[----:B--2---:R-:W-:Y:S02]  /*4be0*/  ULEA UR6, UR5, UR4, 0x18 ;  /* 0x0000000405067291 */ /* 0x004fe4000f8ec0ff */
[----:B------:R-:W-:Y:S01]  /*4bf0*/  ULEA UR7, UR5, UR7, 0x18 ;  /* 0x0000000705077291 */ /* 0x000fe2000f8ec0ff */
[----:B------:R-:W-:Y:S01]  /*4c00*/  UMOV UR4, URZ ;  /* 0x000000ff00047c82 */ /* 0x000fe20008000000 */
[----:B-1----:R-:W-:Y:S01]  /*4c10*/  LEA R14, R14, R17, 0x4 ;  /* 0x000000110e0e7211 */ /* 0x002fe200078e20ff */
[----:B---3--:R-:W-:-:S04]  /*4c20*/  IMAD R17, R17, 0x3f0, R18 ;  /* 0x000003f011117824 */ /* 0x008fc800078e0212 */
[----:B0-----:R-:W-:-:S07]  /*4c30*/  IMAD R14, R14, 0x12, RZ ;  /* 0x000000120e0e7824 */ /* 0x001fce00078e02ff */
.L_x_10:
[----:B------:R-:W-:Y:S02]  /*4c40*/  VIADD R18, R16, UR4 ;  /* 0x0000000410127c36 */ /* 0x000fe40008000000 */
[----:B------:R-:W-:Y:S01]  /*4c50*/  VIADD R19, R14, UR4 ;  /* 0x000000040e137c36 */ /* 0x000fe20008000000 */
[----:B------:R-:W-:Y:S01]  /*4c60*/  UIADD3 UR4, UPT, UPT, UR4, 0x1, URZ ;  /* 0x0000000104047890 */ /* 0x000fe2000fffe0ff */
[----:B------:R-:W-:-:S03]  /*4c70*/  IMAD R18, R18, 0x1c, R17 ;  /* 0x0000001c12127824 */ /* 0x000fc600078e0211 */
[----:B------:R-:W-:Y:S01]  /*4c80*/  LEA R19, R19, UR7, 0x2 ;  /* 0x0000000713137c11 */ /* 0x000fe2000f8e10ff */
[----:B------:R-:W-:Y:S01]  /*4c90*/  UISETP.NE.AND UP0, UPT, UR4, 0x3, UPT ;  /* 0x000000030400788c */ /* 0x000fe2000bf05270 */
[----:B------:R-:W-:-:S03]  /*4ca0*/  LEA R18, R18, UR6, 0x2 ;  /* 0x0000000612127c11 */ /* 0x000fc6000f8e10ff */
[----:B------:R-:W-:Y:S04]  /*4cb0*/  LDS R49, [R19+0x900] ;  /* 0x0009000013317984 */ /* 0x000fe80000000800 */
[----:B------:R-:W0:Y:S04]  /*4cc0*/  LDS R21, [R18] ;  /* 0x0000000012157984 */ /* 0x000e280000000800 */
[----:B------:R-:W1:Y:S04]  /*4cd0*/  LDS R20, [R18+0xe0] ;  /* 0x0000e00012147984 */ /* 0x000e680000000800 */
[----:B------:R-:W2:Y:S04]  /*4ce0*/  LDS R23, [R19] ;  /* 0x0000000013177984 */ /* 0x000ea80000000800 */
[----:B------:R-:W3:Y:S04]  /*4cf0*/  LDS R57, [R19+0x990] ;  /* 0x0009900013397984 */ /* 0x000ee80000000800 */
[----:B------:R-:W4:Y:S04]  /*4d00*/  LDS R61, [R19+0x240] ;  /* 0x00024000133d7984 */ /* 0x000f280000000800 */
[----:B------:R-:W5:Y:S04]  /*4d10*/  LDS R56, [R19+0x90] ;  /* 0x0000900013387984 */ /* 0x000f680000000800 */
[----:B------:R-:W5:Y:S04]  /*4d20*/  LDS R58, [R19+0x120] ;  /* 0x00012000133a7984 */ /* 0x000f680000000800 */
[----:B------:R-:W5:Y:S04]  /*4d30*/  LDS R59, [R19+0xab0] ;  /* 0x000ab000133b7984 */ /* 0x000f680000000800 */
[----:B------:R-:W5:Y:S04]  /*4d40*/  LDS R63, [R19+0xa20] ;  /* 0x000a2000133f7984 */ /* 0x000f680000000800 */
[----:B------:R-:W5:Y:S01]  /*4d50*/  LDS R65, [R19+0x1b0] ;  /* 0x0001b00013417984 */ /* 0x000f620000000800 */
[----:B0-----:R-:W-:-:S03]  /*4d60*/  FFMA R26, R21, R49, R26 ;  /* 0x00000031151a7223 */ /* 0x001fc6000000001a */
[----:B------:R-:W0:Y:S01]  /*4d70*/  LDS R60, [R19+0xc60] ;  /* 0x000c6000133c7984 */ /* 0x000e220000000800 */
[----:B-1----:R-:W-:-:S03]  /*4d80*/  FFMA R27, R20, R49, R27 ;  /* 0x00000031141b7223 */ /* 0x002fc6000000001b */
[----:B------:R-:W1:Y:S01]  /*4d90*/  LDS R62, [R19+0xcf0] ;  /* 0x000cf000133e7984 */ /* 0x000e620000000800 */
[CC--:B--2---:R-:W-:Y:S01]  /*4da0*/  FFMA R24, R21.reuse, R23.reuse, R24 ;  /* 0x0000001715187223 */ /* 0x0c4fe20000000018 */
[C---:B------:R-:W-:Y:S02]  /*4db0*/  FFMA R25, R20.reuse, R23, R25 ;  /* 0x0000001714197223 */ /* 0x040fe40000000019 */
[----:B------:R-:W2:Y:S01]  /*4dc0*/  LDS R49, [R19+0x2d0] ;  /* 0x0002d00013317984 */ /* 0x000ea20000000800 */
[CC--:B---3--:R-:W-:Y:S01]  /*4dd0*/  FFMA R30, R21.reuse, R57.reuse, R30 ;  /* 0x00000039151e7223 */ /* 0x0c8fe2000000001e */
[C---:B------:R-:W-:Y:S02]  /*4de0*/  FFMA R31, R20.reuse, R57, R31 ;  /* 0x00000039141f7223 */ /* 0x040fe4000000001f */
[----:B------:R-:W3:Y:S01]  /*4df0*/  LDS R23, [R19+0x360] ;  /* 0x0003600013177984 */ /* 0x000ee20000000800 */
[-C--:B----4-:R-:W-:Y:S01]  /*4e00*/  FFMA R44, R21, R61.reuse, R44 ;  /* 0x0000003d152c7223 */ /* 0x090fe2000000002c */
[----:B------:R-:W-:-:S02]  /*4e10*/  FFMA R45, R20, R61, R45 ;  /* 0x0000003d142d7223 */ /* 0x000fc4000000002d */
[----:B------:R-:W4:Y:S01]  /*4e20*/  LDS R57, [R19+0xb40] ;  /* 0x000b400013397984 */ /* 0x000f220000000800 */
[CC--:B-----5:R-:W-:Y:S01]  /*4e30*/  FFMA R28, R21.reuse, R56.reuse, R28 ;  /* 0x00000038151c7223 */ /* 0x0e0fe2000000001c */
[C---:B------:R-:W-:Y:S02]  /*4e40*/  FFMA R29, R20.reuse, R56, R29 ;  /* 0x00000038141d7223 */ /* 0x040fe4000000001d */
[----:B------:R-:W5:Y:S01]  /*4e50*/  LDS R61, [R19+0x3f0] ;  /* 0x0003f000133d7984 */ /* 0x000f620000000800 */
[CC--:B------:R-:W-:Y:S01]  /*4e60*/  FFMA R32, R21.reuse, R58.reuse, R32 ;  /* 0x0000003a15207223 */ /* 0x0c0fe20000000020 */
[C---:B------:R-:W-:Y:S02]  /*4e70*/  FFMA R33, R20.reuse, R58, R33 ;  /* 0x0000003a14217223 */ /* 0x040fe40000000021 */
[----:B------:R-:W5:Y:S01]  /*4e80*/  LDS R56, [R19+0xbd0] ;  /* 0x000bd00013387984 */ /* 0x000f620000000800 */
[-C--:B------:R-:W-:Y:S01]  /*4e90*/  FFMA R38, R21, R59.reuse, R38 ;  /* 0x0000003b15267223 */ /* 0x080fe20000000026 */
[----:B------:R-:W-:-:S02]  /*4ea0*/  FFMA R43, R20, R59, R43 ;  /* 0x0000003b142b7223 */ /* 0x000fc4000000002b */
[----:B------:R-:W-:Y:S01]  /*4eb0*/  LDS R58, [R19+0xc] ;  /* 0x00000c00133a7984 */ /* 0x000fe20000000800 */
[CC--:B------:R-:W-:Y:S01]  /*4ec0*/  FFMA R34, R21.reuse, R63.reuse, R34 ;  /* 0x0000003f15227223 */ /* 0x0c0fe20000000022 */
[C---:B------:R-:W-:Y:S02]  /*4ed0*/  FFMA R35, R20.reuse, R63, R35 ;  /* 0x0000003f14237223 */ /* 0x040fe40000000023 */
[----:B------:R-:W-:Y:S01]  /*4ee0*/  LDS R59, [R19+0x90c] ;  /* 0x00090c00133b7984 */ /* 0x000fe20000000800 */
[CC--:B------:R-:W-:Y:S01]  /*4ef0*/  FFMA R36, R21.reuse, R65.reuse, R36 ;  /* 0x0000004115247223 */ /* 0x0c0fe20000000024 */
[C---:B------:R-:W-:Y:S02]  /*4f00*/  FFMA R37, R20.reuse, R65, R37 ;  /* 0x0000004114257223 */ /* 0x040fe40000000025 */
[----:B------:R-:W-:Y:S01]  /*4f10*/  LDS R63, [R19+0xa2c] ;  /* 0x000a2c00133f7984 */ /* 0x000fe20000000800 */
[-C--:B0-----:R-:W-:Y:S01]  /*4f20*/  FFMA R42, R21, R60.reuse, R42 ;  /* 0x0000003c152a7223 */ /* 0x081fe2000000002a */
[----:B------:R-:W-:-:S02]  /*4f30*/  FFMA R41, R20, R60, R41 ;  /* 0x0000003c14297223 */ /* 0x000fc40000000029 */
[----:B------:R-:W-:Y:S01]  /*4f40*/  LDS R67, [R19+0x1bc] ;  /* 0x0001bc0013437984 */ /* 0x000fe20000000800 */
[CC--:B-1----:R-:W-:Y:S01]  /*4f50*/  FFMA R55, R21.reuse, R62.reuse, R55 ;  /* 0x0000003e15377223 */ /* 0x0c2fe20000000037 */
[C---:B------:R-:W-:Y:S02]  /*4f60*/  FFMA R53, R20.reuse, R62, R53 ;  /* 0x0000003e14357223 */ /* 0x040fe40000000035 */
[----:B------:R-:W-:Y:S01]  /*4f70*/  LDS R65, [R19+0x24c] ;  /* 0x00024c0013417984 */ /* 0x000fe20000000800 */
[CC--:B--2---:R-:W-:Y:S01]  /*4f80*/  FFMA R48, R21.reuse, R49.reuse, R48 ;  /* 0x0000003115307223 */ /* 0x0c4fe20000000030 */
[C---:B------:R-:W-:Y:S02]  /*4f90*/  FFMA R49, R20.reuse, R49, R22 ;  /* 0x0000003114317223 */ /* 0x040fe40000000016 */
[----:B------:R-:W-:Y:S01]  /*4fa0*/  LDS R60, [R19+0xc6c] ;  /* 0x000c6c00133c7984 */ /* 0x000fe20000000800 */
[-C--:B---3--:R-:W-:Y:S01]  /*4fb0*/  FFMA R52, R21, R23.reuse, R52 ;  /* 0x0000001715347223 */ /* 0x088fe20000000034 */
[----:B------:R-:W-:-:S02]  /*4fc0*/  FFMA R54, R20, R23, R54 ;  /* 0x0000001714367223 */ /* 0x000fc40000000036 */
[----:B------:R-:W0:Y:S01]  /*4fd0*/  LDS R22, [R18+0x2a0] ;  /* 0x0002a00012167984 */ /* 0x000e220000000800 */
[CC--:B----4-:R-:W-:Y:S01]  /*4fe0*/  FFMA R46, R21.reuse, R57.reuse, R46 ;  /* 0x00000039152e7223 */ /* 0x0d0fe2000000002e */
[C---:B------:R-:W-:Y:S02]  /*4ff0*/  FFMA R47, R20.reuse, R57, R47 ;  /* 0x00000039142f7223 */ /* 0x040fe4000000002f */
[----:B------:R-:W1:Y:S01]  /*5000*/  LDS R23, [R18+0x380] ;  /* 0x0003800012177984 */ /* 0x000e620000000800 */
[CC--:B-----5:R-:W-:Y:S01]  /*5010*/  FFMA R40, R21.reuse, R61.reuse, R40 ;  /* 0x0000003d15287223 */ /* 0x0e0fe20000000028 */
[C---:B------:R-:W-:Y:S02]  /*5020*/  FFMA R39, R20.reuse, R61, R39 ;  /* 0x0000003d14277223 */ /* 0x040fe40000000027 */
[----:B------:R-:W2:Y:S01]  /*5030*/  LDS R57, [R19+0x9c] ;  /* 0x00009c0013397984 */ /* 0x000ea20000000800 */
[-C--:B------:R-:W-:Y:S01]  /*5040*/  FFMA R50, R21, R56.reuse, R50 ;  /* 0x0000003815327223 */ /* 0x080fe20000000032 */
[----:B------:R-:W-:-:S02]  /*5050*/  FFMA R51, R20, R56, R51 ;  /* 0x0000003814337223 */ /* 0x000fc40000000033 */
[----:B------:R-:W3:Y:S04]  /*5060*/  LDS R61, [R19+0xabc] ;  /* 0x000abc00133d7984 */ /* 0x000ee80000000800 */
[----:B------:R-:W4:Y:S04]  /*5070*/  LDS R21, [R19+0xbdc] ;  /* 0x000bdc0013157984 */ /* 0x000f280000000800 */
[----:B------:R-:W5:Y:S04]  /*5080*/  LDS R20, [R19+0x36c] ;  /* 0x00036c0013147984 */ /* 0x000f680000000800 */
[----:B------:R-:W5:Y:S04]  /*5090*/  LDS R56, [R19+0x99c] ;  /* 0x00099c0013387984 */ /* 0x000f680000000800 */
[----:B------:R-:W-:Y:S01]  /*50a0*/  LDS R62, [R19+0xcfc] ;  /* 0x000cfc00133e7984 */ /* 0x000fe20000000800 */
[CC--:B0-----:R-:W-:Y:S01]  /*50b0*/  FFMA R24, R22.reuse, R58.reuse, R24 ;  /* 0x0000003a16187223 */ /* 0x0c1fe20000000018 */
[C---:B------:R-:W-:Y:S01]  /*50c0*/  FFMA R26, R22.reuse, R59, R26 ;  /* 0x0000003b161a7223 */ /* 0x040fe2000000001a */
[C---:B------:R-:W-:Y:S01]  /*50d0*/  FFMA R34, R22.reuse, R63, R34 ;  /* 0x0000003f16227223 */ /* 0x040fe20000000022 */
[C---:B------:R-:W-:Y:S01]  /*50e0*/  FFMA R36, R22.reuse, R67, R36 ;  /* 0x0000004316247223 */ /* 0x040fe20000000024 */
[C---:B-1----:R-:W-:Y:S01]  /*50f0*/  FFMA R25, R23.reuse, R58, R25 ;  /* 0x0000003a17197223 */ /* 0x042fe20000000019 */
[C---:B------:R-:W-:Y:S01]  /*5100*/  FFMA R27, R23.reuse, R59, R27 ;  /* 0x0000003b171b7223 */ /* 0x040fe2000000001b */
[----:B------:R-:W0:Y:S01]  /*5110*/  LDS R58, [R19+0x12c] ;  /* 0x00012c00133a7984 */ /* 0x000e220000000800 */
[C---:B------:R-:W-:Y:S01]  /*5120*/  FFMA R35, R23.reuse, R63, R35 ;  /* 0x0000003f17237223 */ /* 0x040fe20000000023 */
[CC--:B--2---:R-:W-:Y:S01]  /*5130*/  FFMA R28, R22.reuse, R57.reuse, R28 ;  /* 0x00000039161c7223 */ /* 0x0c4fe2000000001c */
[C---:B------:R-:W-:Y:S01]  /*5140*/  FFMA R29, R23.reuse, R57, R29 ;  /* 0x00000039171d7223 */ /* 0x040fe2000000001d */
[----:B------:R-:W1:Y:S01]  /*5150*/  LDS R59, [R19+0xb4c] ;  /* 0x000b4c00133b7984 */ /* 0x000e620000000800 */
[C---:B------:R-:W-:Y:S01]  /*5160*/  FFMA R37, R23.reuse, R67, R37 ;  /* 0x0000004317257223 */ /* 0x040fe20000000025 */
[CC--:B---3--:R-:W-:Y:S01]  /*5170*/  FFMA R38, R22.reuse, R61.reuse, R38 ;  /* 0x0000003d16267223 */ /* 0x0c8fe20000000026 */
[C---:B------:R-:W-:Y:S01]  /*5180*/  FFMA R43, R23.reuse, R61, R43 ;  /* 0x0000003d172b7223 */ /* 0x040fe2000000002b */
[----:B------:R-:W2:Y:S01]  /*5190*/  LDS R57, [R19+0x2dc] ;  /* 0x0002dc0013397984 */ /* 0x000ea20000000800 */
[C---:B------:R-:W-:Y:S01]  /*51a0*/  FFMA R44, R22.reuse, R65, R44 ;  /* 0x00000041162c7223 */ /* 0x040fe2000000002c */
[CC--:B----4-:R-:W-:Y:S01]  /*51b0*/  FFMA R50, R22.reuse, R21.reuse, R50 ;  /* 0x0000001516327223 */ /* 0x0d0fe20000000032 */
[C---:B------:R-:W-:Y:S01]  /*51c0*/  FFMA R51, R23.reuse, R21, R51 ;  /* 0x0000001517337223 */ /* 0x040fe20000000033 */
[----:B------:R-:W3:Y:S01]  /*51d0*/  LDS R61, [R19+0x3fc] ;  /* 0x0003fc00133d7984 */ /* 0x000ee20000000800 */
[C---:B------:R-:W-:Y:S01]  /*51e0*/  FFMA R45, R23.reuse, R65, R45 ;  /* 0x00000041172d7223 */ /* 0x040fe2000000002d */
[CC--:B-----5:R-:W-:Y:S01]  /*51f0*/  FFMA R52, R22.reuse, R20.reuse, R52 ;  /* 0x0000001416347223 */ /* 0x0e0fe20000000034 */
[C---:B------:R-:W-:Y:S01]  /*5200*/  FFMA R54, R23.reuse, R20, R54 ;  /* 0x0000001417367223 */ /* 0x040fe20000000036 */
[----:B------:R-:W-:Y:S01]  /*5210*/  LDS R21, [R18+0x620] ;  /* 0x0006200012157984 */ /* 0x000fe20000000800 */
[C---:B------:R-:W-:Y:S01]  /*5220*/  FFMA R42, R22.reuse, R60, R42 ;  /* 0x0000003c162a7223 */ /* 0x040fe2000000002a */
[-C--:B------:R-:W-:Y:S01]  /*5230*/  FFMA R30, R22, R56.reuse, R30 ;  /* 0x00000038161e7223 */ /* 0x080fe2000000001e */
[C---:B------:R-:W-:Y:S01]  /*5240*/  FFMA R31, R23.reuse, R56, R31 ;  /* 0x00000038171f7223 */ /* 0x040fe2000000001f */
[----:B------:R-:W-:Y:S01]  /*5250*/  LDS R20, [R18+0x540] ;  /* 0x0005400012147984 */ /* 0x000fe20000000800 */
[----:B------:R-:W-:-:S03]  /*5260*/  FFMA R41, R23, R60, R41 ;  /* 0x0000003c17297223 */ /* 0x000fc60000000029 */
[----:B------:R-:W4:Y:S04]  /*5270*/  LDS R56, [R19+0x9a8] ;  /* 0x0009a80013387984 */ /* 0x000f280000000800 */
[----:B------:R-:W5:Y:S04]  /*5280*/  LDS R63, [R19+0xa38] ;  /* 0x000a3800133f7984 */ /* 0x000f680000000800 */
[----:B------:R-:W-:Y:S04]  /*5290*/  LDS R60, [R19+0x24] ;  /* 0x00002400133c7984 */ /* 0x000fe80000000800 */
[----:B------:R-:W5:Y:S01]  /*52a0*/  LDS R67, [R19+0x1c8] ;  /* 0x0001c80013437984 */ /* 0x000f620000000800 */
[-C--:B0-----:R-:W-:Y:S01]  /*52b0*/  FFMA R32, R22, R58.reuse, R32 ;  /* 0x0000003a16207223 */ /* 0x081fe20000000020 */
[----:B------:R-:W-:-:S02]  /*52c0*/  FFMA R33, R23, R58, R33 ;  /* 0x0000003a17217223 */ /* 0x000fc40000000021 */
[----:B------:R-:W0:Y:S01]  /*52d0*/  LDS R65, [R19+0x258] ;  /* 0x0002580013417984 */ /* 0x000e220000000800 */
[CC--:B-1----:R-:W-:Y:S01]  /*52e0*/  FFMA R46, R22.reuse, R59.reuse, R46 ;  /* 0x0000003b162e7223 */ /* 0x0c2fe2000000002e */
[C---:B------:R-:W-:Y:S02]  /*52f0*/  FFMA R47, R23.reuse, R59, R47 ;  /* 0x0000003b172f7223 */ /* 0x040fe4000000002f */
[----:B------:R-:W1:Y:S01]  /*5300*/  LDS R58, [R19+0x18] ;  /* 0x00001800133a7984 */ /* 0x000e620000000800 */
[CC--:B--2---:R-:W-:Y:S01]  /*5310*/  FFMA R48, R22.reuse, R57.reuse, R48 ;  /* 0x0000003916307223 */ /* 0x0c4fe20000000030 */
[C---:B------:R-:W-:Y:S02]  /*5320*/  FFMA R49, R23.reuse, R57, R49 ;  /* 0x0000003917317223 */ /* 0x040fe40000000031 */
[----:B------:R-:W2:Y:S01]  /*5330*/  LDS R59, [R19+0x918] ;  /* 0x00091800133b7984 */ /* 0x000ea20000000800 */
[-C--:B---3--:R-:W-:Y:S01]  /*5340*/  FFMA R40, R22, R61.reuse, R40 ;  /* 0x0000003d16287223 */ /* 0x088fe20000000028 */
[----:B------:R-:W-:-:S02]  /*5350*/  FFMA R39, R23, R61, R39 ;  /* 0x0000003d17277223 */ /* 0x000fc40000000027 */
[----:B------:R-:W3:Y:S01]  /*5360*/  LDS R57, [R19+0xa8] ;  /* 0x0000a80013397984 */ /* 0x000ee20000000800 */
[-C--:B------:R-:W-:Y:S01]  /*5370*/  FFMA R22, R22, R62.reuse, R55 ;  /* 0x0000003e16167223 */ /* 0x080fe20000000037 */
[----:B------:R-:W-:Y:S02]  /*5380*/  FFMA R23, R23, R62, R53 ;  /* 0x0000003e17177223 */ /* 0x000fe40000000035 */
[----:B------:R-:W3:Y:S04]  /*5390*/  LDS R61, [R19+0xac8] ;  /* 0x000ac800133d7984 */ /* 0x000ee80000000800 */
[----:B------:R-:W3:Y:S01]  /*53a0*/  LDS R55, [R19+0xbe8] ;  /* 0x000be80013377984 */ /* 0x000ee20000000800 */
[-C--:B----4-:R-:W-:Y:S01]  /*53b0*/  FFMA R30, R20, R56.reuse, R30 ;  /* 0x00000038141e7223 */ /* 0x090fe2000000001e */
[----:B------:R-:W-:-:S02]  /*53c0*/  FFMA R31, R21, R56, R31 ;  /* 0x00000038151f7223 */ /* 0x000fc4000000001f */
[----:B------:R-:W4:Y:S01]  /*53d0*/  LDS R53, [R19+0x378] ;  /* 0x0003780013357984 */ /* 0x000f220000000800 */
[CC--:B-----5:R-:W-:Y:S01]  /*53e0*/  FFMA R34, R20.reuse, R63.reuse, R34 ;  /* 0x0000003f14227223 */ /* 0x0e0fe20000000022 */
[C---:B------:R-:W-:Y:S02]  /*53f0*/  FFMA R35, R21.reuse, R63, R35 ;  /* 0x0000003f15237223 */ /* 0x040fe40000000023 */
[----:B------:R-:W-:Y:S04]  /*5400*/  LDS R56, [R19+0x9b4] ;  /* 0x0009b40013387984 */ /* 0x000fe80000000800 */
[----:B------:R-:W5:Y:S01]  /*5410*/  LDS R63, [R19+0xd08] ;  /* 0x000d0800133f7984 */ /* 0x000f620000000800 */
[-C--:B------:R-:W-:Y:S01]  /*5420*/  FFMA R36, R20, R67.reuse, R36 ;  /* 0x0000004314247223 */ /* 0x080fe20000000024 */
[----:B------:R-:W-:-:S02]  /*5430*/  FFMA R37, R21, R67, R37 ;  /* 0x0000004315257223 */ /* 0x000fc40000000025 */
[----:B------:R-:W-:Y:S01]  /*5440*/  LDS R62, [R19+0x144] ;  /* 0x00014400133e7984 */ /* 0x000fe20000000800 */
[CC--:B0-----:R-:W-:Y:S01]  /*5450*/  FFMA R44, R20.reuse, R65.reuse, R44 ;  /* 0x00000041142c7223 */ /* 0x0c1fe2000000002c */
[C---:B------:R-:W-:Y:S02]  /*5460*/  FFMA R45, R21.reuse, R65, R45 ;  /* 0x00000041152d7223 */ /* 0x040fe4000000002d */
[----:B------:R-:W-:Y:S01]  /*5470*/  LDS R65, [R19+0x1e0] ;  /* 0x0001e00013417984 */ /* 0x000fe20000000800 */
[CC--:B-1----:R-:W-:Y:S01]  /*5480*/  FFMA R24, R20.reuse, R58.reuse, R24 ;  /* 0x0000003a14187223 */ /* 0x0c2fe20000000018 */
[C---:B------:R-:W-:Y:S02]  /*5490*/  FFMA R25, R21.reuse, R58, R25 ;  /* 0x0000003a15197223 */ /* 0x040fe40000000019 */
[----:B------:R-:W0:Y:S01]  /*54a0*/  LDS R58, [R19+0x138] ;  /* 0x00013800133a7984 */ /* 0x000e220000000800 */
[-C--:B--2---:R-:W-:Y:S01]  /*54b0*/  FFMA R26, R20, R59.reuse, R26 ;  /* 0x0000003b141a7223 */ /* 0x084fe2000000001a */
[----:B------:R-:W-:-:S02]  /*54c0*/  FFMA R27, R21, R59, R27 ;  /* 0x0000003b151b7223 */ /* 0x000fc4000000001b */
[----:B------:R-:W1:Y:S01]  /*54d0*/  LDS R59, [R19+0xb58] ;  /* 0x000b5800133b7984 */ /* 0x000e620000000800 */
[CC--:B---3--:R-:W-:Y:S01]  /*54e0*/  FFMA R28, R20.reuse, R57.reuse, R28 ;  /* 0x00000039141c7223 */ /* 0x0c8fe2000000001c */
[C---:B------:R-:W-:Y:S02]  /*54f0*/  FFMA R29, R21.reuse, R57, R29 ;  /* 0x00000039151d7223 */ /* 0x040fe4000000001d */
[----:B------:R-:W2:Y:S01]  /*5500*/  LDS R57, [R19+0x2e8] ;  /* 0x0002e80013397984 */ /* 0x000ea20000000800 */
[CC--:B------:R-:W-:Y:S01]  /*5510*/  FFMA R38, R20.reuse, R61.reuse, R38 ;  /* 0x0000003d14267223 */ /* 0x0c0fe20000000026 */
[C---:B------:R-:W-:Y:S02]  /*5520*/  FFMA R43, R21.reuse, R61, R43 ;  /* 0x0000003d152b7223 */ /* 0x040fe4000000002b */
[----:B------:R-:W3:Y:S01]  /*5530*/  LDS R61, [R19+0x408] ;  /* 0x00040800133d7984 */ /* 0x000ee20000000800 */
[-C--:B------:R-:W-:Y:S01]  /*5540*/  FFMA R50, R20, R55.reuse, R50 ;  /* 0x0000003714327223 */ /* 0x080fe20000000032 */
[----:B------:R-:W-:-:S02]  /*5550*/  FFMA R51, R21, R55, R51 ;  /* 0x0000003715337223 */ /* 0x000fc40000000033 */
[----:B------:R-:W3:Y:S01]  /*5560*/  LDS R55, [R18+0x7e0] ;  /* 0x0007e00012377984 */ /* 0x000ee20000000800 */
[CC--:B----4-:R-:W-:Y:S01]  /*5570*/  FFMA R52, R20.reuse, R53.reuse, R52 ;  /* 0x0000003514347223 */ /* 0x0d0fe20000000034 */
[C---:B------:R-:W-:Y:S02]  /*5580*/  FFMA R54, R21.reuse, R53, R54 ;  /* 0x0000003515367223 */ /* 0x040fe40000000036 */
[----:B------:R-:W4:Y:S01]  /*5590*/  LDS R53, [R18+0x8c0] ;  /* 0x0008c00012357984 */ /* 0x000f220000000800 */
[CC--:B-----5:R-:W-:Y:S01]  /*55a0*/  FFMA R22, R20.reuse, R63.reuse, R22 ;  /* 0x0000003f14167223 */ /* 0x0e0fe20000000016 */
[C---:B------:R-:W-:Y:S02]  /*55b0*/  FFMA R23, R21.reuse, R63, R23 ;  /* 0x0000003f15177223 */ /* 0x040fe40000000017 */
[----:B------:R-:W-:Y:S01]  /*55c0*/  LDS R63, [R19+0x270] ;  /* 0x00027000133f7984 */ /* 0x000fe20000000800 */
        /* <DEDUP_REMOVED lines=12> */
[C---:B------:R-:W-:Y:S01]  /*5690*/  FFMA R24, R55.reuse, R60, R24 ;  /* 0x0000003c37187223 */ /* 0x040fe20000000018 */
[C---:B------:R-:W-:Y:S01]  /*56a0*/  FFMA R30, R55.reuse, R56, R30 ;  /* 0x00000038371e7223 */ /* 0x040fe2000000001e */
[----:B------:R-:W-:Y:S01]  /*56b0*/  FFMA R32, R55, R62, R32 ;  /* 0x0000003e37207223 */ /* 0x000fe20000000020 */
[C---:B----4-:R-:W-:Y:S01]  /*56c0*/  FFMA R25, R53.reuse, R60, R25 ;  /* 0x0000003c35197223 */ /* 0x050fe20000000019 */
[C---:B------:R-:W-:Y:S01]  /*56d0*/  FFMA R31, R53.reuse, R56, R31 ;  /* 0x00000038351f7223 */ /* 0x040fe2000000001f */
[----:B------:R-:W4:Y:S01]  /*56e0*/  LDS R60, [R19+0x264] ;  /* 0x00026400133c7984 */ /* 0x000f220000000800 */
[----:B------:R-:W-:-:S03]  /*56f0*/  FFMA R33, R53, R62, R33 ;  /* 0x0000003e35217223 */ /* 0x000fc60000000021 */
[----:B------:R-:W5:Y:S04]  /*5700*/  LDS R56, [R19+0x2f4] ;  /* 0x0002f40013387984 */ /* 0x000f680000000800 */
[----:B------:R-:W5:Y:S01]  /*5710*/  LDS R62, [R19+0xd14] ;  /* 0x000d1400133e7984 */ /* 0x000f620000000800 */
[-C--:B0-----:R-:W-:Y:S01]  /*5720*/  FFMA R28, R55, R58.reuse, R28 ;  /* 0x0000003a371c7223 */ /* 0x081fe2000000001c */
[----:B------:R-:W-:Y:S02]  /*5730*/  FFMA R29, R53, R58, R29 ;  /* 0x0000003a351d7223 */ /* 0x000fe4000000001d */
[----:B------:R-:W0:Y:S01]  /*5740*/  LDS R58, [R19+0xad4] ;  /* 0x000ad400133a7984 */ /* 0x000e220000000800 */
[-C--:B-1----:R-:W-:Y:S01]  /*5750*/  FFMA R42, R20, R59.reuse, R42 ;  /* 0x0000003b142a7223 */ /* 0x082fe2000000002a */
[----:B------:R-:W-:-:S02]  /*5760*/  FFMA R41, R21, R59, R41 ;  /* 0x0000003b15297223 */ /* 0x000fc40000000029 */
[----:B------:R-:W1:Y:S01]  /*5770*/  LDS R59, [R19+0xa44] ;  /* 0x000a4400133b7984 */ /* 0x000e620000000800 */
[-C--:B--2---:R-:W-:Y:S01]  /*5780*/  FFMA R26, R55, R57.reuse, R26 ;  /* 0x00000039371a7223 */ /* 0x084fe2000000001a */
[----:B------:R-:W-:Y:S02]  /*5790*/  FFMA R27, R53, R57, R27 ;  /* 0x00000039351b7223 */ /* 0x000fe4000000001b */
[----:B------:R-:W2:Y:S01]  /*57a0*/  LDS R57, [R19+0xb64] ;  /* 0x000b640013397984 */ /* 0x000ea20000000800 */
[-C--:B---3--:R-:W-:Y:S01]  /*57b0*/  FFMA R36, R55, R61.reuse, R36 ;  /* 0x0000003d37247223 */ /* 0x088fe20000000024 */
[----:B------:R-:W-:Y:S02]  /*57c0*/  FFMA R37, R53, R61, R37 ;  /* 0x0000003d35257223 */ /* 0x000fe40000000025 */
[----:B------:R-:W3:Y:S04]  /*57d0*/  LDS R21, [R19+0xbf4] ;  /* 0x000bf40013157984 */ /* 0x000ee80000000800 */
[----:B------:R-:W3:Y:S01]  /*57e0*/  LDS R20, [R19+0x384] ;  /* 0x0003840013147984 */ /* 0x000ee20000000800 */
[-C--:B----4-:R-:W-:Y:S01]  /*57f0*/  FFMA R44, R55, R60.reuse, R44 ;  /* 0x0000003c372c7223 */ /* 0x090fe2000000002c */
[----:B------:R-:W-:-:S02]  /*5800*/  FFMA R45, R53, R60, R45 ;  /* 0x0000003c352d7223 */ /* 0x000fc4000000002d */
[----:B------:R-:W4:Y:S01]  /*5810*/  LDS R60, [R19+0xc84] ;  /* 0x000c8400133c7984 */ /* 0x000f220000000800 */
[-C--:B-----5:R-:W-:Y:S01]  /*5820*/  FFMA R48, R55, R56.reuse, R48 ;  /* 0x0000003837307223 */ /* 0x0a0fe20000000030 */
[C---:B------:R-:W-:Y:S02]  /*5830*/  FFMA R49, R53.reuse, R56, R49 ;  /* 0x0000003835317223 */ /* 0x040fe40000000031 */
[----:B------:R-:W5:Y:S01]  /*5840*/  LDS R61, [R19+0x414] ;  /* 0x00041400133d7984 */ /* 0x000f620000000800 */
[-C--:B------:R-:W-:Y:S01]  /*5850*/  FFMA R23, R53, R62.reuse, R23 ;  /* 0x0000003e35177223 */ /* 0x080fe20000000017 */
[C---:B------:R-:W-:Y:S02]  /*5860*/  FFMA R22, R55.reuse, R62, R22 ;  /* 0x0000003e37167223 */ /* 0x040fe40000000016 */
[----:B------:R-:W-:Y:S04]  /*5870*/  LDS R56, [R19+0x9c0] ;  /* 0x0009c00013387984 */ /* 0x000fe80000000800 */
[----:B------:R-:W-:Y:S01]  /*5880*/  LDS R62, [R19+0xa5c] ;  /* 0x000a5c00133e7984 */ /* 0x000fe20000000800 */
[-C--:B0-----:R-:W-:Y:S01]  /*5890*/  FFMA R38, R55, R58.reuse, R38 ;  /* 0x0000003a37267223 */ /* 0x081fe20000000026 */
[----:B------:R-:W-:-:S02]  /*58a0*/  FFMA R43, R53, R58, R43 ;  /* 0x0000003a352b7223 */ /* 0x000fc4000000002b */
[----:B------:R-:W-:Y:S01]  /*58b0*/  LDS R58, [R19+0x30] ;  /* 0x00003000133a7984 */ /* 0x000fe20000000800 */
[-C--:B-1----:R-:W-:Y:S01]  /*58c0*/  FFMA R34, R55, R59.reuse, R34 ;  /* 0x0000003b37227223 */ /* 0x082fe20000000022 */
[----:B------:R-:W-:Y:S02]  /*58d0*/  FFMA R35, R53, R59, R35 ;  /* 0x0000003b35237223 */ /* 0x000fe40000000023 */
[----:B------:R-:W-:Y:S01]  /*58e0*/  LDS R59, [R19+0x930] ;  /* 0x00093000133b7984 */ /* 0x000fe20000000800 */
[-C--:B--2---:R-:W-:Y:S01]  /*58f0*/  FFMA R46, R55, R57.reuse, R46 ;  /* 0x00000039372e7223 */ /* 0x084fe2000000002e */
[----:B------:R-:W-:Y:S02]  /*5900*/  FFMA R47, R53, R57, R47 ;  /* 0x00000039352f7223 */ /* 0x000fe4000000002f */
[----:B------:R-:W-:Y:S01]  /*5910*/  LDS R57, [R19+0xc0] ;  /* 0x0000c00013397984 */ /* 0x000fe20000000800 */
[-C--:B---3--:R-:W-:Y:S01]  /*5920*/  FFMA R50, R55, R21.reuse, R50 ;  /* 0x0000001537327223 */ /* 0x088fe20000000032 */
[----:B------:R-:W-:-:S02]  /*5930*/  FFMA R51, R53, R21, R51 ;  /* 0x0000001535337223 */ /* 0x000fc40000000033 */
[----:B------:R-:W0:Y:S01]  /*5940*/  LDS R21, [R18+0xb60] ;  /* 0x000b600012157984 */ /* 0x000e220000000800 */
[-C--:B------:R-:W-:Y:S01]  /*5950*/  FFMA R52, R55, R20.reuse, R52 ;  /* 0x0000001437347223 */ /* 0x080fe20000000034 */
[C---:B------:R-:W-:Y:S02]  /*5960*/  FFMA R54, R53.reuse, R20, R54 ;  /* 0x0000001435367223 */ /* 0x040fe40000000036 */
[----:B------:R-:W1:Y:S01]  /*5970*/  LDS R20, [R18+0xa80] ;  /* 0x000a800012147984 */ /* 0x000e620000000800 */
[-C--:B----4-:R-:W-:Y:S01]  /*5980*/  FFMA R41, R53, R60.reuse, R41 ;  /* 0x0000003c35297223 */ /* 0x090fe20000000029 */
[C---:B------:R-:W-:Y:S02]  /*5990*/  FFMA R42, R55.reuse, R60, R42 ;  /* 0x0000003c372a7223 */ /* 0x040fe4000000002a */
[----:B------:R-:W-:Y:S01]  /*59a0*/  LDS R60, [R19+0xc90] ;  /* 0x000c9000133c7984 */ /* 0x000fe20000000800 */
[-C--:B-----5:R-:W-:Y:S01]  /*59b0*/  FFMA R40, R55, R61.reuse, R40 ;  /* 0x0000003d37287223 */ /* 0x0a0fe20000000028 */
[----:B------:R-:W-:-:S02]  /*59c0*/  FFMA R39, R53, R61, R39 ;  /* 0x0000003d35277223 */ /* 0x000fc40000000027 */
[----:B------:R-:W2:Y:S04]  /*59d0*/  LDS R61, [R19+0xa50] ;  /* 0x000a5000133d7984 */ /* 0x000ea80000000800 */
[----:B------:R-:W3:Y:S04]  /*59e0*/  LDS R53, [R19+0x300] ;  /* 0x0003000013357984 */ /* 0x000ee80000000800 */
[----:B------:R-:W4:Y:S01]  /*59f0*/  LDS R55, [R19+0x390] ;  /* 0x0003900013377984 */ /* 0x000f220000000800 */
[C---:B0-----:R-:W-:Y:S01]  /*5a00*/  FFMA R25, R21.reuse, R58, R25 ;  /* 0x0000003a15197223 */ /* 0x041fe20000000019 */
[C---:B------:R-:W-:Y:S01]  /*5a10*/  FFMA R27, R21.reuse, R59, R27 ;  /* 0x0000003b151b7223 */ /* 0x040fe2000000001b */
[C---:B------:R-:W-:Y:S01]  /*5a20*/  FFMA R29, R21.reuse, R57, R29 ;  /* 0x00000039151d7223 */ /* 0x040fe2000000001d */
[C---:B------:R-:W-:Y:S01]  /*5a30*/  FFMA R31, R21.reuse, R56, R31 ;  /* 0x00000038151f7223 */ /* 0x040fe2000000001f */
[C---:B-1----:R-:W-:Y:S01]  /*5a40*/  FFMA R24, R20.reuse, R58, R24 ;  /* 0x0000003a14187223 */ /* 0x042fe20000000018 */
[C---:B------:R-:W-:Y:S01]  /*5a50*/  FFMA R26, R20.reuse, R59, R26 ;  /* 0x0000003b141a7223 */ /* 0x040fe2000000001a */
[C---:B------:R-:W-:Y:S01]  /*5a60*/  FFMA R28, R20.reuse, R57, R28 ;  /* 0x00000039141c7223 */ /* 0x040fe2000000001c */
[C---:B------:R-:W-:Y:S01]  /*5a70*/  FFMA R30, R20.reuse, R56, R30 ;  /* 0x00000038141e7223 */ /* 0x040fe2000000001e */
[----:B------:R-:W0:Y:S01]  /*5a80*/  LDS R58, [R19+0x150] ;  /* 0x00015000133a7984 */ /* 0x000e220000000800 */
[CC--:B------:R-:W-:Y:S01]  /*5a90*/  FFMA R44, R20.reuse, R63.reuse, R44 ;  /* 0x0000003f142c7223 */ /* 0x0c0fe2000000002c */
[C---:B------:R-:W-:Y:S01]  /*5aa0*/  FFMA R45, R21.reuse, R63, R45 ;  /* 0x0000003f152d7223 */ /* 0x040fe2000000002d */
[C---:B------:R-:W-:Y:S01]  /*5ab0*/  FFMA R36, R20.reuse, R65, R36 ;  /* 0x0000004114247223 */ /* 0x040fe20000000024 */
[----:B------:R-:W1:Y:S01]  /*5ac0*/  LDS R59, [R19+0xae0] ;  /* 0x000ae000133b7984 */ /* 0x000e620000000800 */
[CC--:B--2---:R-:W-:Y:S01]  /*5ad0*/  FFMA R34, R20.reuse, R61.reuse, R34 ;  /* 0x0000003d14227223 */ /* 0x0c4fe20000000022 */
[C---:B------:R-:W-:Y:S01]  /*5ae0*/  FFMA R35, R21.reuse, R61, R35 ;  /* 0x0000003d15237223 */ /* 0x040fe20000000023 */
[CC--:B------:R-:W-:Y:S01]  /*5af0*/  FFMA R42, R20.reuse, R60.reuse, R42 ;  /* 0x0000003c142a7223 */ /* 0x0c0fe2000000002a */
[----:B------:R-:W2:Y:S01]  /*5b00*/  LDS R57, [R19+0xb70] ;  /* 0x000b700013397984 */ /* 0x000ea20000000800 */
[CC--:B---3--:R-:W-:Y:S01]  /*5b10*/  FFMA R48, R20.reuse, R53.reuse, R48 ;  /* 0x0000003514307223 */ /* 0x0c8fe20000000030 */
[C---:B------:R-:W-:Y:S01]  /*5b20*/  FFMA R53, R21.reuse, R53, R49 ;  /* 0x0000003515357223 */ /* 0x040fe20000000031 */
[C---:B------:R-:W-:Y:S01]  /*5b30*/  FFMA R37, R21.reuse, R65, R37 ;  /* 0x0000004115257223 */ /* 0x040fe20000000025 */
[----:B------:R-:W3:Y:S01]  /*5b40*/  LDS R56, [R19+0xc00] ;  /* 0x000c000013387984 */ /* 0x000ee20000000800 */
[CC--:B----4-:R-:W-:Y:S01]  /*5b50*/  FFMA R52, R20.reuse, R55.reuse, R52 ;  /* 0x0000003714347223 */ /* 0x0d0fe20000000034 */
[C---:B------:R-:W-:Y:S01]  /*5b60*/  FFMA R54, R21.reuse, R55, R54 ;  /* 0x0000003715367223 */ /* 0x040fe20000000036 */
[C---:B------:R-:W-:Y:S01]  /*5b70*/  FFMA R41, R21.reuse, R60, R41 ;  /* 0x0000003c15297223 */ /* 0x040fe20000000029 */
[----:B------:R-:W4:Y:S04]  /*5b80*/  LDS R61, [R19+0x420] ;  /* 0x00042000133d7984 */ /* 0x000f280000000800 */
[----:B------:R-:W5:Y:S04]  /*5b90*/  LDS R63, [R19+0xd20] ;  /* 0x000d2000133f7984 */ /* 0x000f680000000800 */
[----:B------:R-:W5:Y:S04]  /*5ba0*/  LDS R49, [R18+0xd20] ;  /* 0x000d200012317984 */ /* 0x000f680000000800 */
[----:B------:R-:W5:Y:S04]  /*5bb0*/  LDS R18, [R18+0xe00] ;  /* 0x000e000012127984 */ /* 0x000f680000000800 */
[----:B------:R-:W5:Y:S04]  /*5bc0*/  LDS R55, [R19+0x15c] ;  /* 0x00015c0013377984 */ /* 0x000f680000000800 */
        /* <DEDUP_REMOVED lines=13> */
[CC--:B----4-:R-:W-:Y:S01]  /*5ca0*/  FFMA R40, R20.reuse, R61.reuse, R40 ;  /* 0x0000003d14287223 */ /* 0x0d0fe20000000028 */
[C---:B------:R-:W-:Y:S02]  /*5cb0*/  FFMA R39, R21.reuse, R61, R39 ;  /* 0x0000003d15277223 */ /* 0x040fe40000000027 */
[----:B------:R-:W4:Y:S01]  /*5cc0*/  LDS R61, [R19+0x1ec] ;  /* 0x0001ec00133d7984 */ /* 0x000f220000000800 */
[-C--:B-----5:R-:W-:Y:S01]  /*5cd0*/  FFMA R20, R20, R63.reuse, R22 ;  /* 0x0000003f14147223 */ /* 0x0a0fe20000000016 */
[----:B------:R-:W-:Y:S02]  /*5ce0*/  FFMA R23, R21, R63, R23 ;  /* 0x0000003f15177223 */ /* 0x000fe40000000017 */
[----:B------:R-:W5:Y:S01]  /*5cf0*/  LDS R22, [R19+0xb7c] ;  /* 0x000b7c0013167984 */ /* 0x000f620000000800 */
[----:B------:R-:W-:-:S03]  /*5d00*/  FFMA R34, R49, R62, R34 ;  /* 0x0000003e31227223 */ /* 0x000fc60000000022 */
[----:B------:R-:W-:Y:S01]  /*5d10*/  LDS R21, [R19+0xd2c] ;  /* 0x000d2c0013157984 */ /* 0x000fe20000000800 */
[C---:B------:R-:W-:Y:S01]  /*5d20*/  FFMA R35, R18.reuse, R62, R35 ;  /* 0x0000003e12237223 */ /* 0x040fe20000000023 */
[CC--:B------:R-:W-:Y:S01]  /*5d30*/  FFMA R32, R49.reuse, R55.reuse, R32 ;  /* 0x0000003731207223 */ /* 0x0c0fe20000000020 */
[C---:B------:R-:W-:Y:S02]  /*5d40*/  FFMA R33, R18.reuse, R55, R33 ;  /* 0x0000003712217223 */ /* 0x040fe40000000021 */
[----:B------:R-:W5:Y:S01]  /*5d50*/  LDS R55, [R19+0xc9c] ;  /* 0x000c9c0013377984 */ /* 0x000f620000000800 */
[CC--:B------:R-:W-:Y:S01]  /*5d60*/  FFMA R38, R49.reuse, R60.reuse, R38 ;  /* 0x0000003c31267223 */ /* 0x0c0fe20000000026 */
[C---:B------:R-:W-:Y:S01]  /*5d70*/  FFMA R43, R18.reuse, R60, R43 ;  /* 0x0000003c122b7223 */ /* 0x040fe2000000002b */
[CC--:B0-----:R-:W-:Y:S01]  /*5d80*/  FFMA R24, R49.reuse, R58.reuse, R24 ;  /* 0x0000003a31187223 */ /* 0x0c1fe20000000018 */
[C---:B------:R-:W-:Y:S02]  /*5d90*/  FFMA R25, R18.reuse, R58, R25 ;  /* 0x0000003a12197223 */ /* 0x040fe40000000019 */
[----:B------:R-:W0:Y:S01]  /*5da0*/  LDS R58, [R19+0x30c] ;  /* 0x00030c00133a7984 */ /* 0x000e220000000800 */
[-C--:B-1----:R-:W-:Y:S01]  /*5db0*/  FFMA R26, R49, R59.reuse, R26 ;  /* 0x0000003b311a7223 */ /* 0x082fe2000000001a */
[----:B------:R-:W-:-:S02]  /*5dc0*/  FFMA R27, R18, R59, R27 ;  /* 0x0000003b121b7223 */ /* 0x000fc4000000001b */
        /* <DEDUP_REMOVED lines=11> */
[C---:B------:R-:W-:Y:S01]  /*5e80*/  FFMA R47, R18.reuse, R22, R47 ;  /* 0x00000016122f7223 */ /* 0x040fe2000000002f */
[CC--:B------:R-:W-:Y:S01]  /*5e90*/  FFMA R42, R49.reuse, R55.reuse, R42 ;  /* 0x00000037312a7223 */ /* 0x0c0fe2000000002a */
[C---:B------:R-:W-:Y:S01]  /*5ea0*/  FFMA R41, R18.reuse, R55, R41 ;  /* 0x0000003712297223 */ /* 0x040fe20000000029 */
[CC--:B------:R-:W-:Y:S01]  /*5eb0*/  FFMA R55, R49.reuse, R21.reuse, R20 ;  /* 0x0000001531377223 */ /* 0x0c0fe20000000014 */
[CC--:B0-----:R-:W-:Y:S01]  /*5ec0*/  FFMA R22, R18.reuse, R58.reuse, R53 ;  /* 0x0000003a12167223 */ /* 0x0c1fe20000000035 */
[C---:B------:R-:W-:Y:S01]  /*5ed0*/  FFMA R48, R49.reuse, R58, R48 ;  /* 0x0000003a31307223 */ /* 0x040fe20000000030 */
[C---:B------:R-:W-:Y:S01]  /*5ee0*/  FFMA R53, R18.reuse, R21, R23 ;  /* 0x0000001512357223 */ /* 0x040fe20000000017 */
[CC--:B-1----:R-:W-:Y:S01]  /*5ef0*/  FFMA R44, R49.reuse, R59.reuse, R44 ;  /* 0x0000003b312c7223 */ /* 0x0c2fe2000000002c */
[C---:B------:R-:W-:Y:S01]  /*5f00*/  FFMA R45, R18.reuse, R59, R45 ;  /* 0x0000003b122d7223 */ /* 0x040fe2000000002d */
[CC--:B--2---:R-:W-:Y:S01]  /*5f10*/  FFMA R50, R49.reuse, R57.reuse, R50 ;  /* 0x0000003931327223 */ /* 0x0c4fe20000000032 */
[C---:B------:R-:W-:Y:S01]  /*5f20*/  FFMA R51, R18.reuse, R57, R51 ;  /* 0x0000003912337223 */ /* 0x040fe20000000033 */
[CC--:B---3--:R-:W-:Y:S01]  /*5f30*/  FFMA R52, R49.reuse, R56.reuse, R52 ;  /* 0x0000003831347223 */ /* 0x0c8fe20000000034 */
[C---:B------:R-:W-:Y:S01]  /*5f40*/  FFMA R54, R18.reuse, R56, R54 ;  /* 0x0000003812367223 */ /* 0x040fe20000000036 */
[-C--:B----4-:R-:W-:Y:S01]  /*5f50*/  FFMA R40, R49, R19.reuse, R40 ;  /* 0x0000001331287223 */ /* 0x090fe20000000028 */
[----:B------:R-:W-:Y:S01]  /*5f60*/  FFMA R39, R18, R19, R39 ;  /* 0x0000001312277223 */ /* 0x000fe20000000027 */
[----:B------:R-:W-:Y:S06]  /*5f70*/  BRA.U UP0, `(.L_x_10) ;  /* 0xffffffed00307547 */ /* 0x000fec000b83ffff */
[----:B------:R-:W-:Y:S01]  /*5f80*/  IMAD.MOV.U32 R17, RZ, RZ, 0x1 ;  /* 0x00000001ff117424 */ /* 0x000fe200078e00ff */
[----:B------:R-:W-:Y:S01]  /*5f90*/  UPLOP3.LUT UP0, UPT, UPT, UPT, UPT, 0x40, 0x4 ;  /* 0x000000000004789c */ /* 0x000fe20003f0e870 */
[----:B------:R-:W-:Y:S10]  /*5fa0*/  BRA.U UP1, `(.L_x_11) ;  /* 0xffffffe901f07547 */ /* 0x000ff4000b83ffff */
[----:B------:R-:W-:-:S05]  /*5fb0*/  VIADD R15, R15, 0x1 ;  /* 0x000000010f0f7836 */ /* 0x000fca0000000000 */
[----:B------:R-:W-:-:S13]  /*5fc0*/  ISETP.NE.AND P6, PT, R15, 0x3, PT ;  /* 0x000000030f00780c */ /* 0x000fda0003fc5270 */
[----:B------:R-:W-:Y:S05]  /*5fd0*/  @P6 BRA `(.L_x_12) ;  /* 0xffffffb800d06947 */ /* 0x000fea000383ffff */
[----:B------:R-:W-:-:S05]  /*5fe0*/  VIADD R13, R13, 0x1 ;  /* 0x000000010d0d7836 */ /* 0x000fca0000000000 */
[----:B------:R-:W-:-:S13]  /*5ff0*/  ISETP.NE.AND P6, PT, R13, 0x10, PT ;  /* 0x000000100d00780c */ /* 0x000fda0003fc5270 */
[----:B------:R-:W-:Y:S05]  /*6000*/  @P6 BRA `(.L_x_13) ;  /* 0xffffffb800c06947 */ /* 0x000fea000383ffff */
[----:B------:R-:W0:Y:S01]  /*6010*/  S2R R0, SR_TID.Z ;  /* 0x0000000000007919 */ /* 0x000e220000002300 */
[----:B------:R-:W1:Y:S01]  /*6020*/  LDC.64 R2, c[0x0][0x390] ;  /* 0x0000e400ff027b82 */ /* 0x000e620000000a00 */
[----:B------:R-:W0:Y:S01]  /*6030*/  S2R R9, SR_TID.X ;  /* 0x0000000000097919 */ /* 0x000e220000002100 */
[----:B------:R-:W2:Y:S01]  /*6040*/  S2R R5, SR_CTAID.Z ;  /* 0x0000000000057919 */ /* 0x000ea20000002700 */
[----:B------:R-:W3:Y:S01]  /*6050*/  S2R R7, SR_CTAID.Y ;  /* 0x0000000000077919 */ /* 0x000ee20000002600 */
[----:B0-----:R-:W-:-:S04]  /*6060*/  IMAD R0, R0, 0x1880, R9 ;  /* 0x0000188000007824 */ /* 0x001fc800078e0209 */
[----:B--2---:R-:W-:-:S04]  /*6070*/  IMAD R0, R5, 0x6200, R0 ;  /* 0x0000620005007824 */ /* 0x004fc800078e0200 */
[----:B---3--:R-:W-:-:S04]  /*6080*/  IMAD R5, R7, 0x70, R0 ;  /* 0x0000007007057824 */ /* 0x008fc800078e0200 */
[----:B------:R-:W-:-:S04]  /*6090*/  IMAD R5, R16, 0x1c, R5 ;  /* 0x0000001c10057824 */ /* 0x000fc800078e0205 */
[----:B-1----:R-:W-:-:S05]  /*60a0*/  IMAD.WIDE.U32 R2, R5, 0x4, R2 ;  /* 0x0000000405027825 */ /* 0x002fca00078e0002 */
[----:B------:R-:W-:Y:S04]  /*60b0*/  STG.E desc[UR8][R2.64], R24 ;  /* 0x0000001802007986 */ /* 0x000fe8000c101908 */
        /* <DEDUP_REMOVED lines=30> */
[----:B------:R-:W-:Y:S01]  /*62a0*/  STG.E desc[UR8][R2.64+0x11aa0], R53 ;  /* 0x011aa03502007986 */ /* 0x000fe2000c101908 */
[----:B------:R-:W-:Y:S05]  /*62b0*/  EXIT ;  /* 0x000000000000794d */ /* 0x000fea0003800000 */
.L_x_14:
[----:B------:R-:W-:-:S00]  /*62c0*/  BRA `(.L_x_14) ;  /* 0xfffffffc00fc7947 */ /* 0x000fc0000383ffff */
[----:B------:R-:W-:-:S00]  /*62d0*/  NOP ;  /* 0x0000000000007918 */ /* 0x000fc00000000000 */
        /* <DEDUP_REMOVED lines=10> */
.L_x_15:


//--------------------- .nv.shared.default_function_kernel0 --------------------------
	.section	.nv.shared.default_function_kernel0,"aw",@nobits
	.sectionflags	@""
	.align	4
.nv.shared.default_function_kernel0:
	.zero		13696


//--------------------- .nv.shared.reserved.0     --------------------------
	.section	.nv.shared.reserved.0,"aw",@nobits
	.weak		__nv_reservedSMEM_offset_0_alias
	.size		__nv_reservedSMEM_offset_0_alias, 0, 64
	.other		__nv_reservedSMEM_offset_0_alias,@"STO_CUDA_RESERVED_SHARED STV_DEFAULT"
__nv_reservedSMEM_offset_0_alias:
	.zero		0
	.zero		64


//--------------------- .nv.constant0.default_function_kernel0 --------------------------
	.section	.nv.constant0.default_function_kernel0,"a",@progbits
	.sectionflags	@""
	.align	4
.nv.constant0.default_function_kernel0:
	.zero		920


//--------------------- SYMBOLS --------------------------

	.type		.nv.reservedSmem.offset0,@object
	.size		.nv.reservedSmem.offset0,0x4
	.type		.nv.reservedSmem.cap,@object
	.size		.nv.reservedSmem.cap,0x4
